	.target	sm_100a

	.elftype	@"ET_EXEC"


//--------------------- .note.nv.tkinfo           --------------------------
	.section	.note.nv.tkinfo,"",@"SHT_NOTE"
	.sectionflags	@"SHF_NOTE_NV_TKINFO"
	.tkinfo
        /*0018*/ 	.word	0x00000002
        /*0030*/ 	.string	""
        /*0030*/ 	.string	"ptxas"
        /*0030*/ 	.string	"Cuda compilation tools, release 13.0, V13.0.88"
        /*0030*/ 	.string	"Build cuda_13.0.r13.0/compiler.36424714_0"
        /*0030*/ 	.string	"-arch sm_100a -m 64 "



//--------------------- .note.nv.cuinfo           --------------------------
	.section	.note.nv.cuinfo,"",@"SHT_NOTE"
	.sectionflags	@"SHF_NOTE_NV_CUINFO"
        /*0018*/ 	.short	0x0002
        /*001a*/ 	.short	0x0064
        /*001c*/ 	.short	0x0082
	.zero		2


//--------------------- .nv.info                  --------------------------
	.section	.nv.info,"",@"SHT_CUDA_INFO"
	.align	4


	//----- nvinfo : EIATTR_REGCOUNT
	.align		4
        /*0000*/ 	.byte	0x04, 0x2f
        /*0002*/ 	.short	(.L_19 - .L_18)
	.align		4
.L_18:
        /*0004*/ 	.word	index@(_ZN7cutlass13device_kernelINS_4gemm6kernel13GemmUniversalIN4cute5tupleIJiiiiEEENS1_10collective13CollectiveMmaINS1_35MainloopSm100TmaUmmaWarpSpecializedILi26ELi2ELi4ENS5_IJNS4_1CILi2EEENSA_ILi1EEESC_EEEEENS5_IJNSA_ILi128EEESF_NSA_ILi64EEEEEENS_12float_e4m3_tENS5_IJlSC_lEEESI_SJ_NS4_8TiledMMAINS4_8MMA_AtomIJNS4_10MMA_TraitsINS4_25SM100_MMA_F8F6F4_2x1SM_SSEJSI_SI_fSF_SF_NS4_17integral_constantINS4_4UMMA5MajorELSQ_0EEESR_NSO_INSP_7ScaleInELSS_0EEEST_EEEEEENS4_6LayoutINS5_IJSC_SC_SC_EEENS5_IJNSA_ILi0EEESY_SY_EEEEENS5_IJNS4_10UnderscoreES11_S11_EEEEENS4_18SM100_TMA_2SM_LOADENS4_14ComposedLayoutINS4_7SwizzleILi2ELi4ELi3EEENS4_18smem_ptr_flag_bitsILi8EEENSW_INS5_IJNSA_ILi8EEESG_EEENS5_IJSG_SC_EEEEEEEvNS4_8identityES14_S1E_vS1F_EENS_8epilogue10collective18CollectiveEpilogueINS1H_23Sm100TmaWarpSpecializedILi2ELi2ELi32ELb0ELb0EEEJNS5_IJSG_SF_SG_EEENS5_IJNSW_ISG_SC_EENSW_INS5_IJNSA_ILi32EEESB_EEENS5_IJSC_SG_EEEEEEEESI_SJ_SI_SJ_NS1H_6fusion15FusionCallbacksIS1L_NS1T_17LinearCombinationISI_fSI_fLNS_15FloatRoundStyleE2EEES1M_S1S_JEEENS4_5SM1004TMEM4LOAD26SM100_TMEM_LOAD_32dp32b32xENS4_13SM90_TMA_LOADENS15_INS16_ILi1ELi4ELi3EEES19_NSW_INS5_IJS1A_S1O_EEENS5_IJS1O_SC_EEEEEEENS4_39AutoVectorizingCopyWithAssumedAlignmentILi128EEENS4_14SM90_TMA_STOREES28_S2A_S2A_EEEvvEEEEvNT_6ParamsE)
        /*0008*/ 	.word	0x00000080


	//----- nvinfo : EIATTR_FRAME_SIZE
	.align		4
.L_19:
        /*000c*/ 	.byte	0x04, 0x11
        /*000e*/ 	.short	(.L_21 - .L_20)
	.align		4
.L_20:
        /*0010*/ 	.word	index@($__internal_2_$__cuda_sm10x_tcgen05_guardrail_trap_unallocated_columns_being_dealloced)
        /*0014*/ 	.word	0x00000000


	//----- nvinfo : EIATTR_FRAME_SIZE
	.align		4
.L_21:
        /*0018*/ 	.byte	0x04, 0x11
        /*001a*/ 	.short	(.L_23 - .L_22)
	.align		4
.L_22:
        /*001c*/ 	.word	index@($__internal_1_$__cuda_sm10x_tcgen05_guardrail_trap_phase_invalid_during_alloc)
        /*0020*/ 	.word	0x00000000


	//----- nvinfo : EIATTR_FRAME_SIZE
	.align		4
.L_23:
        /*0024*/ 	.byte	0x04, 0x11
        /*0026*/ 	.short	(.L_25 - .L_24)
	.align		4
.L_24:
        /*0028*/ 	.word	index@($__internal_0_$__cuda_sm10x_tcgen05_guardrail_trap_col_being_dealloced_not_returned_by_alloc)
        /*002c*/ 	.word	0x00000000


	//----- nvinfo : EIATTR_FRAME_SIZE
	.align		4
.L_25:
        /*0030*/ 	.byte	0x04, 0x11
        /*0032*/ 	.short	(.L_27 - .L_26)
	.align		4
.L_26:
        /*0034*/ 	.word	index@(_ZN7cutlass13device_kernelINS_4gemm6kernel13GemmUniversalIN4cute5tupleIJiiiiEEENS1_10collective13CollectiveMmaINS1_35MainloopSm100TmaUmmaWarpSpecializedILi26ELi2ELi4ENS5_IJNS4_1CILi2EEENSA_ILi1EEESC_EEEEENS5_IJNSA_ILi128EEESF_NSA_ILi64EEEEEENS_12float_e4m3_tENS5_IJlSC_lEEESI_SJ_NS4_8TiledMMAINS4_8MMA_AtomIJNS4_10MMA_TraitsINS4_25SM100_MMA_F8F6F4_2x1SM_SSEJSI_SI_fSF_SF_NS4_17integral_constantINS4_4UMMA5MajorELSQ_0EEESR_NSO_INSP_7ScaleInELSS_0EEEST_EEEEEENS4_6LayoutINS5_IJSC_SC_SC_EEENS5_IJNSA_ILi0EEESY_SY_EEEEENS5_IJNS4_10UnderscoreES11_S11_EEEEENS4_18SM100_TMA_2SM_LOADENS4_14ComposedLayoutINS4_7SwizzleILi2ELi4ELi3EEENS4_18smem_ptr_flag_bitsILi8EEENSW_INS5_IJNSA_ILi8EEESG_EEENS5_IJSG_SC_EEEEEEEvNS4_8identityES14_S1E_vS1F_EENS_8epilogue10collective18CollectiveEpilogueINS1H_23Sm100TmaWarpSpecializedILi2ELi2ELi32ELb0ELb0EEEJNS5_IJSG_SF_SG_EEENS5_IJNSW_ISG_SC_EENSW_INS5_IJNSA_ILi32EEESB_EEENS5_IJSC_SG_EEEEEEEESI_SJ_SI_SJ_NS1H_6fusion15FusionCallbacksIS1L_NS1T_17LinearCombinationISI_fSI_fLNS_15FloatRoundStyleE2EEES1M_S1S_JEEENS4_5SM1004TMEM4LOAD26SM100_TMEM_LOAD_32dp32b32xENS4_13SM90_TMA_LOADENS15_INS16_ILi1ELi4ELi3EEES19_NSW_INS5_IJS1A_S1O_EEENS5_IJS1O_SC_EEEEEEENS4_39AutoVectorizingCopyWithAssumedAlignmentILi128EEENS4_14SM90_TMA_STOREES28_S2A_S2A_EEEvvEEEEvNT_6ParamsE)
        /*0038*/ 	.word	0x00000000


	//----- nvinfo : EIATTR_MIN_STACK_SIZE
	.align		4
.L_27:
        /*003c*/ 	.byte	0x04, 0x12
        /*003e*/ 	.short	(.L_29 - .L_28)
	.align		4
.L_28:
        /*0040*/ 	.word	index@(_ZN7cutlass13device_kernelINS_4gemm6kernel13GemmUniversalIN4cute5tupleIJiiiiEEENS1_10collective13CollectiveMmaINS1_35MainloopSm100TmaUmmaWarpSpecializedILi26ELi2ELi4ENS5_IJNS4_1CILi2EEENSA_ILi1EEESC_EEEEENS5_IJNSA_ILi128EEESF_NSA_ILi64EEEEEENS_12float_e4m3_tENS5_IJlSC_lEEESI_SJ_NS4_8TiledMMAINS4_8MMA_AtomIJNS4_10MMA_TraitsINS4_25SM100_MMA_F8F6F4_2x1SM_SSEJSI_SI_fSF_SF_NS4_17integral_constantINS4_4UMMA5MajorELSQ_0EEESR_NSO_INSP_7ScaleInELSS_0EEEST_EEEEEENS4_6LayoutINS5_IJSC_SC_SC_EEENS5_IJNSA_ILi0EEESY_SY_EEEEENS5_IJNS4_10UnderscoreES11_S11_EEEEENS4_18SM100_TMA_2SM_LOADENS4_14ComposedLayoutINS4_7SwizzleILi2ELi4ELi3EEENS4_18smem_ptr_flag_bitsILi8EEENSW_INS5_IJNSA_ILi8EEESG_EEENS5_IJSG_SC_EEEEEEEvNS4_8identityES14_S1E_vS1F_EENS_8epilogue10collective18CollectiveEpilogueINS1H_23Sm100TmaWarpSpecializedILi2ELi2ELi32ELb0ELb0EEEJNS5_IJSG_SF_SG_EEENS5_IJNSW_ISG_SC_EENSW_INS5_IJNSA_ILi32EEESB_EEENS5_IJSC_SG_EEEEEEEESI_SJ_SI_SJ_NS1H_6fusion15FusionCallbacksIS1L_NS1T_17LinearCombinationISI_fSI_fLNS_15FloatRoundStyleE2EEES1M_S1S_JEEENS4_5SM1004TMEM4LOAD26SM100_TMEM_LOAD_32dp32b32xENS4_13SM90_TMA_LOADENS15_INS16_ILi1ELi4ELi3EEES19_NSW_INS5_IJS1A_S1O_EEENS5_IJS1O_SC_EEEEEEENS4_39AutoVectorizingCopyWithAssumedAlignmentILi128EEENS4_14SM90_TMA_STOREES28_S2A_S2A_EEEvvEEEEvNT_6ParamsE)
        /*0044*/ 	.word	0x00000000
.L_29:


//--------------------- .nv.compat                --------------------------
	.section	.nv.compat,"",@"SHT_CUDA_COMPAT_INFO"
	.align	4
        /*0000*/ 	.byte	0x02, 0x09, 0x01, 0x00, 0x02, 0x02, 0x02, 0x00, 0x02, 0x05, 0x05, 0x00, 0x03, 0x07, 0x01, 0x01
        /*0010*/ 	.byte	0x02, 0x03, 0x01, 0x00, 0x02, 0x06, 0x01, 0x00, 0x04, 0x0b, 0x08, 0x00, 0x09, 0x00, 0x00, 0x00
        /*0020*/ 	.byte	0x00, 0x00, 0x00, 0x00


//--------------------- .nv.info._ZN7cutlass13device_kernelINS_4gemm6kernel13GemmUniversalIN4cute5tupleIJiiiiEEENS1_10collective13CollectiveMmaINS1_35MainloopSm100TmaUmmaWarpSpecializedILi26ELi2ELi4ENS5_IJNS4_1CILi2EEENSA_ILi1EEESC_EEEEENS5_IJNSA_ILi128EEESF_NSA_ILi64EEEEEENS_12float_e4m3_tENS5_IJlSC_lEEESI_SJ_NS4_8TiledMMAINS4_8MMA_AtomIJNS4_10MMA_TraitsINS4_25SM100_MMA_F8F6F4_2x1SM_SSEJSI_SI_fSF_SF_NS4_17integral_constantINS4_4UMMA5MajorELSQ_0EEESR_NSO_INSP_7ScaleInELSS_0EEEST_EEEEEENS4_6LayoutINS5_IJSC_SC_SC_EEENS5_IJNSA_ILi0EEESY_SY_EEEEENS5_IJNS4_10UnderscoreES11_S11_EEEEENS4_18SM100_TMA_2SM_LOADENS4_14ComposedLayoutINS4_7SwizzleILi2ELi4ELi3EEENS4_18smem_ptr_flag_bitsILi8EEENSW_INS5_IJNSA_ILi8EEESG_EEENS5_IJSG_SC_EEEEEEEvNS4_8identityES14_S1E_vS1F_EENS_8epilogue10collective18CollectiveEpilogueINS1H_23Sm100TmaWarpSpecializedILi2ELi2ELi32ELb0ELb0EEEJNS5_IJSG_SF_SG_EEENS5_IJNSW_ISG_SC_EENSW_INS5_IJNSA_ILi32EEESB_EEENS5_IJSC_SG_EEEEEEEESI_SJ_SI_SJ_NS1H_6fusion15FusionCallbacksIS1L_NS1T_17LinearCombinationISI_fSI_fLNS_15FloatRoundStyleE2EEES1M_S1S_JEEENS4_5SM1004TMEM4LOAD26SM100_TMEM_LOAD_32dp32b32xENS4_13SM90_TMA_LOADENS15_INS16_ILi1ELi4ELi3EEES19_NSW_INS5_IJS1A_S1O_EEENS5_IJS1O_SC_EEEEEEENS4_39AutoVectorizingCopyWithAssumedAlignmentILi128EEENS4_14SM90_TMA_STOREES28_S2A_S2A_EEEvvEEEEvNT_6ParamsE --------------------------
	.section	.nv.info._ZN7cutlass13device_kernelINS_4gemm6kernel13GemmUniversalIN4cute5tupleIJiiiiEEENS1_10collective13CollectiveMmaINS1_35MainloopSm100TmaUmmaWarpSpecializedILi26ELi2ELi4ENS5_IJNS4_1CILi2EEENSA_ILi1EEESC_EEEEENS5_IJNSA_ILi128EEESF_NSA_ILi64EEEEEENS_12float_e4m3_tENS5_IJlSC_lEEESI_SJ_NS4_8TiledMMAINS4_8MMA_AtomIJNS4_10MMA_TraitsINS4_25SM100_MMA_F8F6F4_2x1SM_SSEJSI_SI_fSF_SF_NS4_17integral_constantINS4_4UMMA5MajorELSQ_0EEESR_NSO_INSP_7ScaleInELSS_0EEEST_EEEEEENS4_6LayoutINS5_IJSC_SC_SC_EEENS5_IJNSA_ILi0EEESY_SY_EEEEENS5_IJNS4_10UnderscoreES11_S11_EEEEENS4_18SM100_TMA_2SM_LOADENS4_14ComposedLayoutINS4_7SwizzleILi2ELi4ELi3EEENS4_18smem_ptr_flag_bitsILi8EEENSW_INS5_IJNSA_ILi8EEESG_EEENS5_IJSG_SC_EEEEEEEvNS4_8identityES14_S1E_vS1F_EENS_8epilogue10collective18CollectiveEpilogueINS1H_23Sm100TmaWarpSpecializedILi2ELi2ELi32ELb0ELb0EEEJNS5_IJSG_SF_SG_EEENS5_IJNSW_ISG_SC_EENSW_INS5_IJNSA_ILi32EEESB_EEENS5_IJSC_SG_EEEEEEEESI_SJ_SI_SJ_NS1H_6fusion15FusionCallbacksIS1L_NS1T_17LinearCombinationISI_fSI_fLNS_15FloatRoundStyleE2EEES1M_S1S_JEEENS4_5SM1004TMEM4LOAD26SM100_TMEM_LOAD_32dp32b32xENS4_13SM90_TMA_LOADENS15_INS16_ILi1ELi4ELi3EEES19_NSW_INS5_IJS1A_S1O_EEENS5_IJS1O_SC_EEEEEEENS4_39AutoVectorizingCopyWithAssumedAlignmentILi128EEENS4_14SM90_TMA_STOREES28_S2A_S2A_EEEvvEEEEvNT_6ParamsE,"",@"SHT_CUDA_INFO"
	.sectionflags	@""
	.align	4


	//----- nvinfo : EIATTR_CUDA_API_VERSION
	.align		4
        /*0000*/ 	.byte	0x04, 0x37
        /*0002*/ 	.short	(.L_31 - .L_30)
.L_30:
        /*0004*/ 	.word	0x00000082


	//----- nvinfo : EIATTR_KPARAM_INFO
	.align		4
.L_31:
        /*0008*/ 	.byte	0x04, 0x17
        /*000a*/ 	.short	(.L_33 - .L_32)
.L_32:
        /*000c*/ 	.word	0x00000000
        /*0010*/ 	.short	0x0000
        /*0012*/ 	.short	0x0000
        /*0014*/ 	.byte	0x00, 0xf0, 0x01, 0x20


	//----- nvinfo : EIATTR_AT_ENTRY_FRAGMENTS
	.align		4
.L_33:
        /*0018*/ 	.byte	0x04, 0x4f
        /*001a*/ 	.short	(.L_35 - .L_34)


	//   ....[0]....
.L_34:
        /*001c*/ 	.word	0x00000007


	//----- nvinfo : EIATTR_RESERVED_SMEM_USED
	.align		4
.L_35:
        /*0020*/ 	.byte	0x01, 0x41
	.zero		2


	//----- nvinfo : EIATTR_SPARSE_MMA_MASK
	.align		4
        /*0024*/ 	.byte	0x03, 0x50
        /*0026*/ 	.short	0x0000


	//----- nvinfo : EIATTR_TCGEN05_2CTA_USED
	.align		4
        /*0028*/ 	.byte	0x01, 0x52
	.zero		2


	//----- nvinfo : EIATTR_MAXREG_COUNT
	.align		4
        /*002c*/ 	.byte	0x03, 0x1b
        /*002e*/ 	.short	0x00ff


	//----- nvinfo : EIATTR_NUM_BARRIERS
	.align		4
        /*0030*/ 	.byte	0x02, 0x4c
        /*0032*/ 	.byte	0x07
	.zero		1


	//----- nvinfo : EIATTR_EXTERNS
	.align		4
        /*0034*/ 	.byte	0x04, 0x0f
        /*0036*/ 	.short	(.L_37 - .L_36)


	//   ....[0]....
	.align		4
.L_36:
        /*0038*/ 	.word	index@(__assertfail)


	//----- nvinfo : EIATTR_MERCURY_ISA_VERSION
	.align		4
.L_37:
        /*003c*/ 	.byte	0x03, 0x5f
        /*003e*/ 	.short	0x0101


	//----- nvinfo : EIATTR_INT_WARP_WIDE_INSTR_OFFSETS
	.align		4
        /*0040*/ 	.byte	0x04, 0x31
        /*0042*/ 	.short	(.L_39 - .L_38)


	//   ....[0]....
.L_38:
        /*0044*/ 	.word	0x00000fc0


	//   ....[1]....
        /*0048*/ 	.word	0x00001060


	//   ....[2]....
        /*004c*/ 	.word	0x00002390


	//   ....[3]....
        /*0050*/ 	.word	0x00004df0


	//   ....[4]....
        /*0054*/ 	.word	0x00004e10


	//   ....[5]....
        /*0058*/ 	.word	0x00004e40


	//   ....[6]....
        /*005c*/ 	.word	0x00005770


	//   ....[7]....
        /*0060*/ 	.word	0x00005790


	//   ....[8]....
        /*0064*/ 	.word	0x00005890


	//   ....[9]....
        /*0068*/ 	.word	0x00005a20


	//   ....[10]....
        /*006c*/ 	.word	0x00005a30


	//   ....[11]....
        /*0070*/ 	.word	0x00005bc0


	//----- nvinfo : EIATTR_COOP_GROUP_MASK_REGIDS
	.align		4
.L_39:
        /*0074*/ 	.byte	0x04, 0x29
        /*0076*/ 	.short	(.L_41 - .L_40)


	//   ....[0]....
.L_40:
        /*0078*/ 	.word	0xffffffff


	//   ....[1]....
        /*007c*/ 	.word	0xffffffff


	//   ....[2]....
        /*0080*/ 	.word	0xffffffff


	//   ....[3]....
        /*0084*/ 	.word	0xffffffff


	//   ....[4]....
        /*0088*/ 	.word	0xffffffff


	//   ....[5]....
        /*008c*/ 	.word	0xffffffff


	//   ....[6]....
        /*0090*/ 	.word	0xffffffff


	//   ....[7]....
        /*0094*/ 	.word	0xffffffff


	//   ....[8]....
        /*0098*/ 	.word	0xffffffff


	//   ....[9]....
        /*009c*/ 	.word	0xffffffff


	//   ....[10]....
        /*00a0*/ 	.word	0xffffffff


	//   ....[11]....
        /*00a4*/ 	.word	0xffffffff


	//   ....[12]....
        /*00a8*/ 	.word	0xffffffff


	//   ....[13]....
        /*00ac*/ 	.word	0xffffffff


	//----- nvinfo : EIATTR_COOP_GROUP_INSTR_OFFSETS
	.align		4
.L_41:
        /*00b0*/ 	.byte	0x04, 0x28
        /*00b2*/ 	.short	(.L_43 - .L_42)


	//   ....[0]....
.L_42:
        /*00b4*/ 	.word	0x000000c0


	//   ....[1]....
        /*00b8*/ 	.word	0x00000500


	//   ....[2]....
        /*00bc*/ 	.word	0x00000970


	//   ....[3]....
        /*00c0*/ 	.word	0x00000ac0


	//   ....[4]....
        /*00c4*/ 	.word	0x00000bb0


	//   ....[5]....
        /*00c8*/ 	.word	0x00000d10


	//   ....[6]....
        /*00cc*/ 	.word	0x00000ea0


	//   ....[7]....
        /*00d0*/ 	.word	0x000010e0


	//   ....[8]....
        /*00d4*/ 	.word	0x00002270


	//   ....[9]....
        /*00d8*/ 	.word	0x00003cb0


	//   ....[10]....
        /*00dc*/ 	.word	0x00004180


	//   ....[11]....
        /*00e0*/ 	.word	0x000041b0


	//   ....[12]....
        /*00e4*/ 	.word	0x00004cf0


	//   ....[13]....
        /*00e8*/ 	.word	0x00004f00


	//----- nvinfo : EIATTR_VRC_CTA_INIT_COUNT
	.align		4
.L_43:
        /*00ec*/ 	.byte	0x02, 0x4a
        /*00ee*/ 	.byte	0x80
	.zero		1


	//----- nvinfo : EIATTR_SYSCALL_OFFSETS
	.align		4
        /*00f0*/ 	.byte	0x04, 0x46
        /*00f2*/ 	.short	(.L_45 - .L_44)


	//   ....[0]....
.L_44:
        /*00f4*/ 	.word	0x00006610


	//   ....[1]....
        /*00f8*/ 	.word	0x00006750


	//   ....[2]....
        /*00fc*/ 	.word	0x00006f40


	//   ....[3]....
        /*0100*/ 	.word	0x00007d20


	//----- nvinfo : EIATTR_MBARRIER_INSTR_OFFSETS
	.align		4
.L_45:
        /*0104*/ 	.byte	0x04, 0x39
        /*0106*/ 	.short	(.L_47 - .L_46)


	//   ....[0]....
.L_46:
        /*0108*/ 	.word	0x00000610
        /*010c*/ 	.word	0x000000ff
        /*0110*/ 	.word	0x00000000
        /*0114*/ 	.short	0x0100
        /*0116*/ 	.byte	0x08
	.zero		1


	//   ....[1]....
        /*0118*/ 	.word	0x00000620
        /*011c*/ 	.word	0x000000ff
        /*0120*/ 	.word	0x000000d0
        /*0124*/ 	.short	0x0100
        /*0126*/ 	.byte	0x08
	.zero		1


	//   ....[2]....
        /*0128*/ 	.word	0x00000630
        /*012c*/ 	.word	0x000000ff
        /*0130*/ 	.word	0x00000008
        /*0134*/ 	.short	0x0100
        /*0136*/ 	.byte	0x08
	.zero		1


	//   ....[3]....
        /*0138*/ 	.word	0x00000640
        /*013c*/ 	.word	0x000000ff
        /*0140*/ 	.word	0x000000d8
        /*0144*/ 	.short	0x0100
        /*0146*/ 	.byte	0x08
	.zero		1


	//   ....[4]....
        /*0148*/ 	.word	0x00000650
        /*014c*/ 	.word	0x000000ff
        /*0150*/ 	.word	0x00000010
        /*0154*/ 	.short	0x0100
        /*0156*/ 	.byte	0x08
	.zero		1


	//   ....[5]....
        /*0158*/ 	.word	0x00000660
        /*015c*/ 	.word	0x000000ff
        /*0160*/ 	.word	0x000000e0
        /*0164*/ 	.short	0x0100
        /*0166*/ 	.byte	0x08
	.zero		1


	//   ....[6]....
        /*0168*/ 	.word	0x00000670
        /*016c*/ 	.word	0x000000ff
        /*0170*/ 	.word	0x00000018
        /*0174*/ 	.short	0x0100
        /*0176*/ 	.byte	0x08
	.zero		1


	//   ....[7]....
        /*0178*/ 	.word	0x00000680
        /*017c*/ 	.word	0x000000ff
        /*0180*/ 	.word	0x000000e8
        /*0184*/ 	.short	0x0100
        /*0186*/ 	.byte	0x08
	.zero		1


	//   ....[8]....
        /*0188*/ 	.word	0x00000690
        /*018c*/ 	.word	0x000000ff
        /*0190*/ 	.word	0x00000020
        /*0194*/ 	.short	0x0100
        /*0196*/ 	.byte	0x08
	.zero		1


	//   ....[9]....
        /*0198*/ 	.word	0x000006a0
        /*019c*/ 	.word	0x000000ff
        /*01a0*/ 	.word	0x000000f0
        /*01a4*/ 	.short	0x0100
        /*01a6*/ 	.byte	0x08
	.zero		1


	//   ....[10]....
        /*01a8*/ 	.word	0x000006b0
        /*01ac*/ 	.word	0x000000ff
        /*01b0*/ 	.word	0x00000028
        /*01b4*/ 	.short	0x0100
        /*01b6*/ 	.byte	0x08
	.zero		1


	//   ....[11]....
        /*01b8*/ 	.word	0x000006c0
        /*01bc*/ 	.word	0x000000ff
        /*01c0*/ 	.word	0x000000f8
        /*01c4*/ 	.short	0x0100
        /*01c6*/ 	.byte	0x08
	.zero		1


	//   ....[12]....
        /*01c8*/ 	.word	0x000006d0
        /*01cc*/ 	.word	0x000000ff
        /*01d0*/ 	.word	0x00000030
        /*01d4*/ 	.short	0x0100
        /*01d6*/ 	.byte	0x08
	.zero		1


	//   ....[13]....
        /*01d8*/ 	.word	0x000006e0
        /*01dc*/ 	.word	0x000000ff
        /*01e0*/ 	.word	0x00000100
        /*01e4*/ 	.short	0x0100
        /*01e6*/ 	.byte	0x08
	.zero		1


	//   ....[14]....
        /*01e8*/ 	.word	0x000006f0
        /*01ec*/ 	.word	0x000000ff
        /*01f0*/ 	.word	0x00000038
        /*01f4*/ 	.short	0x0100
        /*01f6*/ 	.byte	0x08
	.zero		1


	//   ....[15]....
        /*01f8*/ 	.word	0x00000700
        /*01fc*/ 	.word	0x000000ff
        /*0200*/ 	.word	0x00000108
        /*0204*/ 	.short	0x0100
        /*0206*/ 	.byte	0x08
	.zero		1


	//   ....[16]....
        /*0208*/ 	.word	0x00000710
        /*020c*/ 	.word	0x000000ff
        /*0210*/ 	.word	0x00000040
        /*0214*/ 	.short	0x0100
        /*0216*/ 	.byte	0x08
	.zero		1


	//   ....[17]....
        /*0218*/ 	.word	0x00000720
        /*021c*/ 	.word	0x000000ff
        /*0220*/ 	.word	0x00000110
        /*0224*/ 	.short	0x0100
        /*0226*/ 	.byte	0x08
	.zero		1


	//   ....[18]....
        /*0228*/ 	.word	0x00000730
        /*022c*/ 	.word	0x000000ff
        /*0230*/ 	.word	0x00000048
        /*0234*/ 	.short	0x0100
        /*0236*/ 	.byte	0x08
	.zero		1


	//   ....[19]....
        /*0238*/ 	.word	0x00000740
        /*023c*/ 	.word	0x000000ff
        /*0240*/ 	.word	0x00000118
        /*0244*/ 	.short	0x0100
        /*0246*/ 	.byte	0x08
	.zero		1


	//   ....[20]....
        /*0248*/ 	.word	0x00000750
        /*024c*/ 	.word	0x000000ff
        /*0250*/ 	.word	0x00000050
        /*0254*/ 	.short	0x0100
        /*0256*/ 	.byte	0x08
	.zero		1


	//   ....[21]....
        /*0258*/ 	.word	0x00000760
        /*025c*/ 	.word	0x000000ff
        /*0260*/ 	.word	0x00000120
        /*0264*/ 	.short	0x0100
        /*0266*/ 	.byte	0x08
	.zero		1


	//   ....[22]....
        /*0268*/ 	.word	0x00000770
        /*026c*/ 	.word	0x000000ff
        /*0270*/ 	.word	0x00000058
        /*0274*/ 	.short	0x0100
        /*0276*/ 	.byte	0x08
	.zero		1


	//   ....[23]....
        /*0278*/ 	.word	0x00000780
        /*027c*/ 	.word	0x000000ff
        /*0280*/ 	.word	0x00000128
        /*0284*/ 	.short	0x0100
        /*0286*/ 	.byte	0x08
	.zero		1


	//   ....[24]....
        /*0288*/ 	.word	0x00000790
        /*028c*/ 	.word	0x000000ff
        /*0290*/ 	.word	0x00000060
        /*0294*/ 	.short	0x0100
        /*0296*/ 	.byte	0x08
	.zero		1


	//   ....[25]....
        /*0298*/ 	.word	0x000007a0
        /*029c*/ 	.word	0x000000ff
        /*02a0*/ 	.word	0x00000130
        /*02a4*/ 	.short	0x0100
        /*02a6*/ 	.byte	0x08
	.zero		1


	//   ....[26]....
        /*02a8*/ 	.word	0x000007b0
        /*02ac*/ 	.word	0x000000ff
        /*02b0*/ 	.word	0x00000068
        /*02b4*/ 	.short	0x0100
        /*02b6*/ 	.byte	0x08
	.zero		1


	//   ....[27]....
        /*02b8*/ 	.word	0x000007c0
        /*02bc*/ 	.word	0x000000ff
        /*02c0*/ 	.word	0x00000138
        /*02c4*/ 	.short	0x0100
        /*02c6*/ 	.byte	0x08
	.zero		1


	//   ....[28]....
        /*02c8*/ 	.word	0x000007d0
        /*02cc*/ 	.word	0x000000ff
        /*02d0*/ 	.word	0x00000070
        /*02d4*/ 	.short	0x0100
        /*02d6*/ 	.byte	0x08
	.zero		1


	//   ....[29]....
        /*02d8*/ 	.word	0x000007e0
        /*02dc*/ 	.word	0x000000ff
        /*02e0*/ 	.word	0x00000140
        /*02e4*/ 	.short	0x0100
        /*02e6*/ 	.byte	0x08
	.zero		1


	//   ....[30]....
        /*02e8*/ 	.word	0x000007f0
        /*02ec*/ 	.word	0x000000ff
        /*02f0*/ 	.word	0x00000078
        /*02f4*/ 	.short	0x0100
        /*02f6*/ 	.byte	0x08
	.zero		1


	//   ....[31]....
        /*02f8*/ 	.word	0x00000800
        /*02fc*/ 	.word	0x000000ff
        /*0300*/ 	.word	0x00000148
        /*0304*/ 	.short	0x0100
        /*0306*/ 	.byte	0x08
	.zero		1


	//   ....[32]....
        /*0308*/ 	.word	0x00000810
        /*030c*/ 	.word	0x000000ff
        /*0310*/ 	.word	0x00000080
        /*0314*/ 	.short	0x0100
        /*0316*/ 	.byte	0x08
	.zero		1


	//   ....[33]....
        /*0318*/ 	.word	0x00000820
        /*031c*/ 	.word	0x000000ff
        /*0320*/ 	.word	0x00000150
        /*0324*/ 	.short	0x0100
        /*0326*/ 	.byte	0x08
	.zero		1


	//   ....[34]....
        /*0328*/ 	.word	0x00000830
        /*032c*/ 	.word	0x000000ff
        /*0330*/ 	.word	0x00000088
        /*0334*/ 	.short	0x0100
        /*0336*/ 	.byte	0x08
	.zero		1


	//   ....[35]....
        /*0338*/ 	.word	0x00000840
        /*033c*/ 	.word	0x000000ff
        /*0340*/ 	.word	0x00000158
        /*0344*/ 	.short	0x0100
        /*0346*/ 	.byte	0x08
	.zero		1


	//   ....[36]....
        /*0348*/ 	.word	0x00000850
        /*034c*/ 	.word	0x000000ff
        /*0350*/ 	.word	0x00000090
        /*0354*/ 	.short	0x0100
        /*0356*/ 	.byte	0x08
	.zero		1


	//   ....[37]....
        /*0358*/ 	.word	0x00000860
        /*035c*/ 	.word	0x000000ff
        /*0360*/ 	.word	0x00000160
        /*0364*/ 	.short	0x0100
        /*0366*/ 	.byte	0x08
	.zero		1


	//   ....[38]....
        /*0368*/ 	.word	0x00000870
        /*036c*/ 	.word	0x000000ff
        /*0370*/ 	.word	0x00000098
        /*0374*/ 	.short	0x0100
        /*0376*/ 	.byte	0x08
	.zero		1


	//   ....[39]....
        /*0378*/ 	.word	0x00000880
        /*037c*/ 	.word	0x000000ff
        /*0380*/ 	.word	0x00000168
        /*0384*/ 	.short	0x0100
        /*0386*/ 	.byte	0x08
	.zero		1


	//   ....[40]....
        /*0388*/ 	.word	0x00000890
        /*038c*/ 	.word	0x000000ff
        /*0390*/ 	.word	0x000000a0
        /*0394*/ 	.short	0x0100
        /*0396*/ 	.byte	0x08
	.zero		1


	//   ....[41]....
        /*0398*/ 	.word	0x000008a0
        /*039c*/ 	.word	0x000000ff
        /*03a0*/ 	.word	0x00000170
        /*03a4*/ 	.short	0x0100
        /*03a6*/ 	.byte	0x08
	.zero		1


	//   ....[42]....
        /*03a8*/ 	.word	0x000008b0
        /*03ac*/ 	.word	0x000000ff
        /*03b0*/ 	.word	0x000000a8
        /*03b4*/ 	.short	0x0100
        /*03b6*/ 	.byte	0x08
	.zero		1


	//   ....[43]....
        /*03b8*/ 	.word	0x000008c0
        /*03bc*/ 	.word	0x000000ff
        /*03c0*/ 	.word	0x00000178
        /*03c4*/ 	.short	0x0100
        /*03c6*/ 	.byte	0x08
	.zero		1


	//   ....[44]....
        /*03c8*/ 	.word	0x000008d0
        /*03cc*/ 	.word	0x000000ff
        /*03d0*/ 	.word	0x000000b0
        /*03d4*/ 	.short	0x0100
        /*03d6*/ 	.byte	0x08
	.zero		1


	//   ....[45]....
        /*03d8*/ 	.word	0x000008e0
        /*03dc*/ 	.word	0x000000ff
        /*03e0*/ 	.word	0x00000180
        /*03e4*/ 	.short	0x0100
        /*03e6*/ 	.byte	0x08
	.zero		1


	//   ....[46]....
        /*03e8*/ 	.word	0x000008f0
        /*03ec*/ 	.word	0x000000ff
        /*03f0*/ 	.word	0x000000b8
        /*03f4*/ 	.short	0x0100
        /*03f6*/ 	.byte	0x08
	.zero		1


	//   ....[47]....
        /*03f8*/ 	.word	0x00000900
        /*03fc*/ 	.word	0x000000ff
        /*0400*/ 	.word	0x00000188
        /*0404*/ 	.short	0x0100
        /*0406*/ 	.byte	0x08
	.zero		1


	//   ....[48]....
        /*0408*/ 	.word	0x00000910
        /*040c*/ 	.word	0x000000ff
        /*0410*/ 	.word	0x000000c0
        /*0414*/ 	.short	0x0100
        /*0416*/ 	.byte	0x08
	.zero		1


	//   ....[49]....
        /*0418*/ 	.word	0x00000920
        /*041c*/ 	.word	0x000000ff
        /*0420*/ 	.word	0x00000190
        /*0424*/ 	.short	0x0100
        /*0426*/ 	.byte	0x08
	.zero		1


	//   ....[50]....
        /*0428*/ 	.word	0x00000930
        /*042c*/ 	.word	0x000000ff
        /*0430*/ 	.word	0x000000c8
        /*0434*/ 	.short	0x0100
        /*0436*/ 	.byte	0x08
	.zero		1


	//   ....[51]....
        /*0438*/ 	.word	0x00000940
        /*043c*/ 	.word	0x000000ff
        /*0440*/ 	.word	0x00000198
        /*0444*/ 	.short	0x0100
        /*0446*/ 	.byte	0x08
	.zero		1


	//   ....[52]....
        /*0448*/ 	.word	0x00000a70
        /*044c*/ 	.word	0x000000ff
        /*0450*/ 	.word	0x000001a0
        /*0454*/ 	.short	0x0100
        /*0456*/ 	.byte	0x09
	.zero		1


	//   ....[53]....
        /*0458*/ 	.word	0x00000a80
        /*045c*/ 	.word	0x000000ff
        /*0460*/ 	.word	0x000001b0
        /*0464*/ 	.short	0x0100
        /*0466*/ 	.byte	0x09
	.zero		1


	//   ....[54]....
        /*0468*/ 	.word	0x00000a90
        /*046c*/ 	.word	0x000000ff
        /*0470*/ 	.word	0x000001a8
        /*0474*/ 	.short	0x0100
        /*0476*/ 	.byte	0x09
	.zero		1


	//   ....[55]....
        /*0478*/ 	.word	0x00000aa0
        /*047c*/ 	.word	0x000000ff
        /*0480*/ 	.word	0x000001b8
        /*0484*/ 	.short	0x0100
        /*0486*/ 	.byte	0x09
	.zero		1


	//   ....[56]....
        /*0488*/ 	.word	0x00000b80
        /*048c*/ 	.word	0x000000ff
        /*0490*/ 	.word	0x000001c0
        /*0494*/ 	.short	0x0100
        /*0496*/ 	.byte	0x08
	.zero		1


	//   ....[57]....
        /*0498*/ 	.word	0x00000b90
        /*049c*/ 	.word	0x000000ff
        /*04a0*/ 	.word	0x000001c8
        /*04a4*/ 	.short	0x0100
        /*04a6*/ 	.byte	0x08
	.zero		1


	//   ....[58]....
        /*04a8*/ 	.word	0x00000cc0
        /*04ac*/ 	.word	0x000000ff
        /*04b0*/ 	.word	0x000001d0
        /*04b4*/ 	.short	0x0100
        /*04b6*/ 	.byte	0x08
	.zero		1


	//   ....[59]....
        /*04b8*/ 	.word	0x00000cd0
        /*04bc*/ 	.word	0x000000ff
        /*04c0*/ 	.word	0x000001e0
        /*04c4*/ 	.short	0x0100
        /*04c6*/ 	.byte	0x08
	.zero		1


	//   ....[60]....
        /*04c8*/ 	.word	0x00000ce0
        /*04cc*/ 	.word	0x000000ff
        /*04d0*/ 	.word	0x000001d8
        /*04d4*/ 	.short	0x0100
        /*04d6*/ 	.byte	0x08
	.zero		1


	//   ....[61]....
        /*04d8*/ 	.word	0x00000cf0
        /*04dc*/ 	.word	0x000000ff
        /*04e0*/ 	.word	0x000001e8
        /*04e4*/ 	.short	0x0100
        /*04e6*/ 	.byte	0x08
	.zero		1


	//   ....[62]....
        /*04e8*/ 	.word	0x00000e10
        /*04ec*/ 	.word	0x000000ff
        /*04f0*/ 	.word	0x000001f0
        /*04f4*/ 	.short	0x0100
        /*04f6*/ 	.byte	0x09
	.zero		1


	//   ....[63]....
        /*04f8*/ 	.word	0x00000e20
        /*04fc*/ 	.word	0x000000ff
        /*0500*/ 	.word	0x00000210
        /*0504*/ 	.short	0x0100
        /*0506*/ 	.byte	0x09
	.zero		1


	//   ....[64]....
        /*0508*/ 	.word	0x00000e30
        /*050c*/ 	.word	0x000000ff
        /*0510*/ 	.word	0x000001f8
        /*0514*/ 	.short	0x0100
        /*0516*/ 	.byte	0x09
	.zero		1


	//   ....[65]....
        /*0518*/ 	.word	0x00000e40
        /*051c*/ 	.word	0x000000ff
        /*0520*/ 	.word	0x00000218
        /*0524*/ 	.short	0x0100
        /*0526*/ 	.byte	0x09
	.zero		1


	//   ....[66]....
        /*0528*/ 	.word	0x00000e50
        /*052c*/ 	.word	0x000000ff
        /*0530*/ 	.word	0x00000200
        /*0534*/ 	.short	0x0100
        /*0536*/ 	.byte	0x09
	.zero		1


	//   ....[67]....
        /*0538*/ 	.word	0x00000e60
        /*053c*/ 	.word	0x000000ff
        /*0540*/ 	.word	0x00000220
        /*0544*/ 	.short	0x0100
        /*0546*/ 	.byte	0x09
	.zero		1


	//   ....[68]....
        /*0548*/ 	.word	0x00000e70
        /*054c*/ 	.word	0x000000ff
        /*0550*/ 	.word	0x00000208
        /*0554*/ 	.short	0x0100
        /*0556*/ 	.byte	0x09
	.zero		1


	//   ....[69]....
        /*0558*/ 	.word	0x00000e80
        /*055c*/ 	.word	0x000000ff
        /*0560*/ 	.word	0x00000228
        /*0564*/ 	.short	0x0100
        /*0566*/ 	.byte	0x09
	.zero		1


	//   ....[70]....
        /*0568*/ 	.word	0x00000f70
        /*056c*/ 	.word	0x000000ff
        /*0570*/ 	.word	0x00000230
        /*0574*/ 	.short	0x0100
        /*0576*/ 	.byte	0x08
	.zero		1


	//   ....[71]....
        /*0578*/ 	.word	0x00000f80
        /*057c*/ 	.word	0x000000ff
        /*0580*/ 	.word	0x00000240
        /*0584*/ 	.short	0x0100
        /*0586*/ 	.byte	0x08
	.zero		1


	//   ....[72]....
        /*0588*/ 	.word	0x00000f90
        /*058c*/ 	.word	0x000000ff
        /*0590*/ 	.word	0x00000238
        /*0594*/ 	.short	0x0100
        /*0596*/ 	.byte	0x08
	.zero		1


	//   ....[73]....
        /*0598*/ 	.word	0x00000fa0
        /*059c*/ 	.word	0x000000ff
        /*05a0*/ 	.word	0x00000248
        /*05a4*/ 	.short	0x0100
        /*05a6*/ 	.byte	0x08
	.zero		1


	//   ....[74]....
        /*05a8*/ 	.word	0x00001090
        /*05ac*/ 	.word	0x000000ff
        /*05b0*/ 	.word	0x00000250
        /*05b4*/ 	.short	0x0100
        /*05b6*/ 	.byte	0x07
	.zero		1


	//   ....[75]....
        /*05b8*/ 	.word	0x00001aa0
        /*05bc*/ 	.word	0x00000003
        /*05c0*/ 	.word	0x00000240
        /*05c4*/ 	.short	0x010a
        /*05c6*/ 	.byte	0xff
	.zero		1


	//   ....[76]....
        /*05c8*/ 	.word	0x00001ad0
        /*05cc*/ 	.word	0x00000003
        /*05d0*/ 	.word	0x00000230
        /*05d4*/ 	.short	0x0101
        /*05d6*/ 	.byte	0xff
	.zero		1


	//   ....[77]....
        /*05d8*/ 	.word	0x00001bd0
        /*05dc*/ 	.word	0x000000ff
        /*05e0*/ 	.word	0x000000d0
        /*05e4*/ 	.short	0x010a
        /*05e6*/ 	.byte	0x08
	.zero		1


	//   ....[78]....
        /*05e8*/ 	.word	0x00001c90
        /*05ec*/ 	.word	0x000000ff
        /*05f0*/ 	.word	0x000000d0
        /*05f4*/ 	.short	0x010a
        /*05f6*/ 	.byte	0x21
	.zero		1


	//   ....[79]....
        /*05f8*/ 	.word	0x00001e50
        /*05fc*/ 	.word	0x000000ff
        /*0600*/ 	.word	0x000000d0
        /*0604*/ 	.short	0x010a
        /*0606*/ 	.byte	0x08
	.zero		1


	//   ....[80]....
        /*0608*/ 	.word	0x00001f30
        /*060c*/ 	.word	0x000000ff
        /*0610*/ 	.word	0x000001c8
        /*0614*/ 	.short	0x0101
        /*0616*/ 	.byte	0x06
	.zero		1


	//   ....[81]....
        /*0618*/ 	.word	0x00001f50
        /*061c*/ 	.word	0x000000ff
        /*0620*/ 	.word	0x000000d0
        /*0624*/ 	.short	0x010a
        /*0626*/ 	.byte	0x08
	.zero		1


	//   ....[82]....
        /*0628*/ 	.word	0x00001fd0
        /*062c*/ 	.word	0x000000ff
        /*0630*/ 	.word	0x000000d0
        /*0634*/ 	.short	0x010a
        /*0636*/ 	.byte	0x11
	.zero		1


	//   ....[83]....
        /*0638*/ 	.word	0x00002160
        /*063c*/ 	.word	0x000000ff
        /*0640*/ 	.word	0x000000d0
        /*0644*/ 	.short	0x010a
        /*0646*/ 	.byte	0x08
	.zero		1


	//   ....[84]....
        /*0648*/ 	.word	0x000022a0
        /*064c*/ 	.word	0x00000002
        /*0650*/ 	.word	0x000001d0
        /*0654*/ 	.short	0x010a
        /*0656*/ 	.byte	0xff
	.zero		1


	//   ....[85]....
        /*0658*/ 	.word	0x00002360
        /*065c*/ 	.word	0x00000002
        /*0660*/ 	.word	0x00000000
        /*0664*/ 	.short	0x0101
        /*0666*/ 	.byte	0xff
	.zero		1


	//   ....[86]....
        /*0668*/ 	.word	0x000028c0
        /*066c*/ 	.word	0x000000ff
        /*0670*/ 	.word	0x00000000
        /*0674*/ 	.short	0x010a
        /*0676*/ 	.byte	0x04
	.zero		1


	//   ....[87]....
        /*0678*/ 	.word	0x00002950
        /*067c*/ 	.word	0x000000ff
        /*0680*/ 	.word	0x00000000
        /*0684*/ 	.short	0x010a
        /*0686*/ 	.byte	0x04
	.zero		1


	//   ....[88]....
        /*0688*/ 	.word	0x000029e0
        /*068c*/ 	.word	0x000000ff
        /*0690*/ 	.word	0x00000000
        /*0694*/ 	.short	0x010a
        /*0696*/ 	.byte	0x04
	.zero		1


	//   ....[89]....
        /*0698*/ 	.word	0x00002a70
        /*069c*/ 	.word	0x000000ff
        /*06a0*/ 	.word	0x00000000
        /*06a4*/ 	.short	0x010a
        /*06a6*/ 	.byte	0x04
	.zero		1


	//   ....[90]....
        /*06a8*/ 	.word	0x00002b00
        /*06ac*/ 	.word	0x000000ff
        /*06b0*/ 	.word	0x00000000
        /*06b4*/ 	.short	0x010a
        /*06b6*/ 	.byte	0x04
	.zero		1


	//   ....[91]....
        /*06b8*/ 	.word	0x00002b90
        /*06bc*/ 	.word	0x000000ff
        /*06c0*/ 	.word	0x00000000
        /*06c4*/ 	.short	0x010a
        /*06c6*/ 	.byte	0x04
	.zero		1


	//   ....[92]....
        /*06c8*/ 	.word	0x00002c20
        /*06cc*/ 	.word	0x000000ff
        /*06d0*/ 	.word	0x00000000
        /*06d4*/ 	.short	0x010a
        /*06d6*/ 	.byte	0x04
	.zero		1


	//   ....[93]....
        /*06d8*/ 	.word	0x00002cb0
        /*06dc*/ 	.word	0x000000ff
        /*06e0*/ 	.word	0x00000000
        /*06e4*/ 	.short	0x010a
        /*06e6*/ 	.byte	0x04
	.zero		1


	//   ....[94]....
        /*06e8*/ 	.word	0x00002d40
        /*06ec*/ 	.word	0x000000ff
        /*06f0*/ 	.word	0x00000000
        /*06f4*/ 	.short	0x010a
        /*06f6*/ 	.byte	0x04
	.zero		1


	//   ....[95]....
        /*06f8*/ 	.word	0x00002dd0
        /*06fc*/ 	.word	0x000000ff
        /*0700*/ 	.word	0x00000000
        /*0704*/ 	.short	0x010a
        /*0706*/ 	.byte	0x04
	.zero		1


	//   ....[96]....
        /*0708*/ 	.word	0x00002e60
        /*070c*/ 	.word	0x000000ff
        /*0710*/ 	.word	0x00000000
        /*0714*/ 	.short	0x010a
        /*0716*/ 	.byte	0x04
	.zero		1


	//   ....[97]....
        /*0718*/ 	.word	0x00002ef0
        /*071c*/ 	.word	0x000000ff
        /*0720*/ 	.word	0x00000000
        /*0724*/ 	.short	0x010a
        /*0726*/ 	.byte	0x04
	.zero		1


	//   ....[98]....
        /*0728*/ 	.word	0x00002f80
        /*072c*/ 	.word	0x000000ff
        /*0730*/ 	.word	0x00000000
        /*0734*/ 	.short	0x010a
        /*0736*/ 	.byte	0x04
	.zero		1


	//   ....[99]....
        /*0738*/ 	.word	0x00003010
        /*073c*/ 	.word	0x000000ff
        /*0740*/ 	.word	0x00000000
        /*0744*/ 	.short	0x010a
        /*0746*/ 	.byte	0x04
	.zero		1


	//   ....[100]....
        /*0748*/ 	.word	0x000030a0
        /*074c*/ 	.word	0x000000ff
        /*0750*/ 	.word	0x00000000
        /*0754*/ 	.short	0x010a
        /*0756*/ 	.byte	0x04
	.zero		1


	//   ....[101]....
        /*0758*/ 	.word	0x00003130
        /*075c*/ 	.word	0x000000ff
        /*0760*/ 	.word	0x00000000
        /*0764*/ 	.short	0x010a
        /*0766*/ 	.byte	0x04
	.zero		1


	//   ....[102]....
        /*0768*/ 	.word	0x000031c0
        /*076c*/ 	.word	0x000000ff
        /*0770*/ 	.word	0x00000000
        /*0774*/ 	.short	0x010a
        /*0776*/ 	.byte	0x04
	.zero		1


	//   ....[103]....
        /*0778*/ 	.word	0x00003250
        /*077c*/ 	.word	0x000000ff
        /*0780*/ 	.word	0x00000000
        /*0784*/ 	.short	0x010a
        /*0786*/ 	.byte	0x04
	.zero		1


	//   ....[104]....
        /*0788*/ 	.word	0x000032e0
        /*078c*/ 	.word	0x000000ff
        /*0790*/ 	.word	0x00000000
        /*0794*/ 	.short	0x010a
        /*0796*/ 	.byte	0x04
	.zero		1


	//   ....[105]....
        /*0798*/ 	.word	0x00003370
        /*079c*/ 	.word	0x000000ff
        /*07a0*/ 	.word	0x00000000
        /*07a4*/ 	.short	0x010a
        /*07a6*/ 	.byte	0x04
	.zero		1


	//   ....[106]....
        /*07a8*/ 	.word	0x00003400
        /*07ac*/ 	.word	0x000000ff
        /*07b0*/ 	.word	0x00000000
        /*07b4*/ 	.short	0x010a
        /*07b6*/ 	.byte	0x04
	.zero		1


	//   ....[107]....
        /*07b8*/ 	.word	0x00003490
        /*07bc*/ 	.word	0x000000ff
        /*07c0*/ 	.word	0x00000000
        /*07c4*/ 	.short	0x010a
        /*07c6*/ 	.byte	0x04
	.zero		1


	//   ....[108]....
        /*07c8*/ 	.word	0x00003520
        /*07cc*/ 	.word	0x000000ff
        /*07d0*/ 	.word	0x00000000
        /*07d4*/ 	.short	0x010a
        /*07d6*/ 	.byte	0x04
	.zero		1


	//   ....[109]....
        /*07d8*/ 	.word	0x000035b0
        /*07dc*/ 	.word	0x000000ff
        /*07e0*/ 	.word	0x00000000
        /*07e4*/ 	.short	0x010a
        /*07e6*/ 	.byte	0x04
	.zero		1


	//   ....[110]....
        /*07e8*/ 	.word	0x00003640
        /*07ec*/ 	.word	0x000000ff
        /*07f0*/ 	.word	0x00000000
        /*07f4*/ 	.short	0x010a
        /*07f6*/ 	.byte	0x04
	.zero		1


	//   ....[111]....
        /*07f8*/ 	.word	0x000036e0
        /*07fc*/ 	.word	0x00000000
        /*0800*/ 	.word	0x00000000
        /*0804*/ 	.short	0x010a
        /*0806*/ 	.byte	0xff
	.zero		1


	//   ....[112]....
        /*0808*/ 	.word	0x00003810
        /*080c*/ 	.word	0x00000000
        /*0810*/ 	.word	0x00000230
        /*0814*/ 	.short	0x010a
        /*0816*/ 	.byte	0xff
	.zero		1


	//   ....[113]....
        /*0818*/ 	.word	0x00003880
        /*081c*/ 	.word	0x00000004
        /*0820*/ 	.word	0x00000000
        /*0824*/ 	.short	0x0101
        /*0826*/ 	.byte	0xff
	.zero		1


	//   ....[114]....
        /*0828*/ 	.word	0x000038a0
        /*082c*/ 	.word	0x000000ff
        /*0830*/ 	.word	0x000001e0
        /*0834*/ 	.short	0x010a
        /*0836*/ 	.byte	0x05
	.zero		1


	//   ....[115]....
        /*0838*/ 	.word	0x000039c0
        /*083c*/ 	.word	0x00000000
        /*0840*/ 	.word	0x000001d0
        /*0844*/ 	.short	0x010a
        /*0846*/ 	.byte	0xff
	.zero		1


	//   ....[116]....
        /*0848*/ 	.word	0x00003ac0
        /*084c*/ 	.word	0x00000000
        /*0850*/ 	.word	0x00000000
        /*0854*/ 	.short	0x0101
        /*0856*/ 	.byte	0xff
	.zero		1


	//   ....[117]....
        /*0858*/ 	.word	0x00003b50
        /*085c*/ 	.word	0x000000ff
        /*0860*/ 	.word	0x000001e0
        /*0864*/ 	.short	0x0106
        /*0866*/ 	.byte	0x05
	.zero		1


	//   ....[118]....
        /*0868*/ 	.word	0x00003b70
        /*086c*/ 	.word	0x000000ff
        /*0870*/ 	.word	0x000001e0
        /*0874*/ 	.short	0x010a
        /*0876*/ 	.byte	0x05
	.zero		1


	//   ....[119]....
        /*0878*/ 	.word	0x00003c00
        /*087c*/ 	.word	0x000000ff
        /*0880*/ 	.word	0x000001e0
        /*0884*/ 	.short	0x0106
        /*0886*/ 	.byte	0x04
	.zero		1


	//   ....[120]....
        /*0888*/ 	.word	0x00003c40
        /*088c*/ 	.word	0x00000000
        /*0890*/ 	.word	0x000001e0
        /*0894*/ 	.short	0x010a
        /*0896*/ 	.byte	0xff
	.zero		1


	//   ....[121]....
        /*0898*/ 	.word	0x00003e80
        /*089c*/ 	.word	0x000000ff
        /*08a0*/ 	.word	0x00000008
        /*08a4*/ 	.short	0x010a
        /*08a6*/ 	.byte	0x06
	.zero		1


	//   ....[122]....
        /*08a8*/ 	.word	0x00003ea0
        /*08ac*/ 	.word	0x000000ff
        /*08b0*/ 	.word	0x00000008
        /*08b4*/ 	.short	0x010a
        /*08b6*/ 	.byte	0x06
	.zero		1


	//   ....[123]....
        /*08b8*/ 	.word	0x00004030
        /*08bc*/ 	.word	0x000000ff
        /*08c0*/ 	.word	0x00000008
        /*08c4*/ 	.short	0x010a
        /*08c6*/ 	.byte	0x06
	.zero		1


	//   ....[124]....
        /*08c8*/ 	.word	0x00004050
        /*08cc*/ 	.word	0x000000ff
        /*08d0*/ 	.word	0x00000008
        /*08d4*/ 	.short	0x010a
        /*08d6*/ 	.byte	0x06
	.zero		1


	//   ....[125]....
        /*08d8*/ 	.word	0x00004110
        /*08dc*/ 	.word	0x000000ff
        /*08e0*/ 	.word	0x00000000
        /*08e4*/ 	.short	0x0101
        /*08e6*/ 	.byte	0x07
	.zero		1


	//   ....[126]....
        /*08e8*/ 	.word	0x00004410
        /*08ec*/ 	.word	0x00000000
        /*08f0*/ 	.word	0x000001d0
        /*08f4*/ 	.short	0x010a
        /*08f6*/ 	.byte	0xff
	.zero		1


	//   ....[127]....
        /*08f8*/ 	.word	0x000044d0
        /*08fc*/ 	.word	0x00000000
        /*0900*/ 	.word	0x00000000
        /*0904*/ 	.short	0x0101
        /*0906*/ 	.byte	0xff
	.zero		1


	//   ....[128]....
        /*0908*/ 	.word	0x00004590
        /*090c*/ 	.word	0x000000ff
        /*0910*/ 	.word	0x00000000
        /*0914*/ 	.short	0x010a
        /*0916*/ 	.byte	0x06
	.zero		1


	//   ....[129]....
        /*0918*/ 	.word	0x000045a0
        /*091c*/ 	.word	0x000000ff
        /*0920*/ 	.word	0x00000210
        /*0924*/ 	.short	0x010a
        /*0926*/ 	.byte	0x0a
	.zero		1


	//   ....[130]....
        /*0928*/ 	.word	0x00004650
        /*092c*/ 	.word	0x000000ff
        /*0930*/ 	.word	0x00000000
        /*0934*/ 	.short	0x010a
        /*0936*/ 	.byte	0x09
	.zero		1


	//   ....[131]....
        /*0938*/ 	.word	0x00004790
        /*093c*/ 	.word	0x000000ff
        /*0940*/ 	.word	0x00000000
        /*0944*/ 	.short	0x010a
        /*0946*/ 	.byte	0x06
	.zero		1


	//   ....[132]....
        /*0948*/ 	.word	0x000049e0
        /*094c*/ 	.word	0x000000ff
        /*0950*/ 	.word	0x00000000
        /*0954*/ 	.short	0x010a
        /*0956*/ 	.byte	0x07
	.zero		1


	//   ....[133]....
        /*0958*/ 	.word	0x00004a70
        /*095c*/ 	.word	0x000000ff
        /*0960*/ 	.word	0x00000000
        /*0964*/ 	.short	0x010a
        /*0966*/ 	.byte	0x07
	.zero		1


	//   ....[134]....
        /*0968*/ 	.word	0x00004b00
        /*096c*/ 	.word	0x000000ff
        /*0970*/ 	.word	0x00000000
        /*0974*/ 	.short	0x010a
        /*0976*/ 	.byte	0x07
	.zero		1


	//   ....[135]....
        /*0978*/ 	.word	0x00004ba0
        /*097c*/ 	.word	0x00000000
        /*0980*/ 	.word	0x00000000
        /*0984*/ 	.short	0x010a
        /*0986*/ 	.byte	0xff
	.zero		1


	//   ....[136]....
        /*0988*/ 	.word	0x00004be0
        /*098c*/ 	.word	0x00000000
        /*0990*/ 	.word	0x00000000
        /*0994*/ 	.short	0x010a
        /*0996*/ 	.byte	0xff
	.zero		1


	//   ....[137]....
        /*0998*/ 	.word	0x00004c50
        /*099c*/ 	.word	0x000000ff
        /*09a0*/ 	.word	0x00000000
        /*09a4*/ 	.short	0x0101
        /*09a6*/ 	.byte	0x05
	.zero		1


	//   ....[138]....
        /*09a8*/ 	.word	0x00004c90
        /*09ac*/ 	.word	0x000000ff
        /*09b0*/ 	.word	0x00000250
        /*09b4*/ 	.short	0x010a
        /*09b6*/ 	.byte	0x08
	.zero		1


	//   ....[139]....
        /*09b8*/ 	.word	0x00004ce0
        /*09bc*/ 	.word	0x000000ff
        /*09c0*/ 	.word	0x00000000
        /*09c4*/ 	.short	0x0101
        /*09c6*/ 	.byte	0x05
	.zero		1


	//   ....[140]....
        /*09c8*/ 	.word	0x00005110
        /*09cc*/ 	.word	0x00000000
        /*09d0*/ 	.word	0x000001d0
        /*09d4*/ 	.short	0x010a
        /*09d6*/ 	.byte	0xff
	.zero		1


	//   ....[141]....
        /*09d8*/ 	.word	0x000051d0
        /*09dc*/ 	.word	0x00000000
        /*09e0*/ 	.word	0x00000000
        /*09e4*/ 	.short	0x0101
        /*09e6*/ 	.byte	0xff
	.zero		1


	//   ....[142]....
        /*09e8*/ 	.word	0x000054f0
        /*09ec*/ 	.word	0x000000ff
        /*09f0*/ 	.word	0x000001c8
        /*09f4*/ 	.short	0x010a
        /*09f6*/ 	.byte	0x07
	.zero		1


	//   ....[143]....
        /*09f8*/ 	.word	0x000056e0
        /*09fc*/ 	.word	0x000000ff
        /*0a00*/ 	.word	0x000001b0
        /*0a04*/ 	.short	0x010a
        /*0a06*/ 	.byte	0x07
	.zero		1


	//   ....[144]....
        /*0a08*/ 	.word	0x00005940
        /*0a0c*/ 	.word	0x000000ff
        /*0a10*/ 	.word	0x000001a0
        /*0a14*/ 	.short	0x010b
        /*0a16*/ 	.byte	0x07
	.zero		1


	//   ....[145]....
        /*0a18*/ 	.word	0x000059b0
        /*0a1c*/ 	.word	0x000000ff
        /*0a20*/ 	.word	0x00000000
        /*0a24*/ 	.short	0x0101
        /*0a26*/ 	.byte	0x0e
	.zero		1


	//   ....[146]....
        /*0a28*/ 	.word	0x000059f0
        /*0a2c*/ 	.word	0x000000ff
        /*0a30*/ 	.word	0x000001b8
        /*0a34*/ 	.short	0x010a
        /*0a36*/ 	.byte	0x07
	.zero		1


	//   ....[147]....
        /*0a38*/ 	.word	0x00005c20
        /*0a3c*/ 	.word	0x000000ff
        /*0a40*/ 	.word	0x000001a8
        /*0a44*/ 	.short	0x010b
        /*0a46*/ 	.byte	0x07
	.zero		1


	//   ....[148]....
        /*0a48*/ 	.word	0x00005c40
        /*0a4c*/ 	.word	0x000000ff
        /*0a50*/ 	.word	0x00000000
        /*0a54*/ 	.short	0x0101
        /*0a56*/ 	.byte	0x0d
	.zero		1


	//   ....[149]....
        /*0a58*/ 	.word	0x00005c70
        /*0a5c*/ 	.word	0x000000ff
        /*0a60*/ 	.word	0x000001b0
        /*0a64*/ 	.short	0x010a
        /*0a66*/ 	.byte	0x07
	.zero		1


	//   ....[150]....
        /*0a68*/ 	.word	0x00005cb0
        /*0a6c*/ 	.word	0x00000000
        /*0a70*/ 	.word	0x000001b8
        /*0a74*/ 	.short	0x010a
        /*0a76*/ 	.byte	0xff
	.zero		1


	//   ....[151]....
        /*0a78*/ 	.word	0x00005fe0
        /*0a7c*/ 	.word	0x00000000
        /*0a80*/ 	.word	0x000001d0
        /*0a84*/ 	.short	0x010a
        /*0a86*/ 	.byte	0xff
	.zero		1


	//   ....[152]....
        /*0a88*/ 	.word	0x000060f0
        /*0a8c*/ 	.word	0x00000000
        /*0a90*/ 	.word	0x00000000
        /*0a94*/ 	.short	0x0101
        /*0a96*/ 	.byte	0xff
	.zero		1


	//   ....[153]....
        /*0a98*/ 	.word	0x00006b00
        /*0a9c*/ 	.word	0x00000003
        /*0aa0*/ 	.word	0x000001a0
        /*0aa4*/ 	.short	0x010a
        /*0aa6*/ 	.byte	0xff
	.zero		1


	//   ....[154]....
        /*0aa8*/ 	.word	0x00006b50
        /*0aac*/ 	.word	0x0000006f
        /*0ab0*/ 	.word	0x000001f0
        /*0ab4*/ 	.short	0x010a
        /*0ab6*/ 	.byte	0xff
	.zero		1


	//   ....[155]....
        /*0ab8*/ 	.word	0x00006c80
        /*0abc*/ 	.word	0x00000003
        /*0ac0*/ 	.word	0x000001a0
        /*0ac4*/ 	.short	0x010a
        /*0ac6*/ 	.byte	0xff
	.zero		1


	//   ....[156]....
        /*0ac8*/ 	.word	0x00006dc0
        /*0acc*/ 	.word	0x00000000
        /*0ad0*/ 	.word	0x00000000
        /*0ad4*/ 	.short	0x0101
        /*0ad6*/ 	.byte	0xff
	.zero		1


	//   ....[157]....
        /*0ad8*/ 	.word	0x00006e20
        /*0adc*/ 	.word	0x0000006f
        /*0ae0*/ 	.word	0x000001f0
        /*0ae4*/ 	.short	0x010a
        /*0ae6*/ 	.byte	0xff
	.zero		1


	//   ....[158]....
        /*0ae8*/ 	.word	0x000079c0
        /*0aec*/ 	.word	0x0000007d
        /*0af0*/ 	.word	0x000001a0
        /*0af4*/ 	.short	0x010a
        /*0af6*/ 	.byte	0xff
	.zero		1


	//   ....[159]....
        /*0af8*/ 	.word	0x00007a80
        /*0afc*/ 	.word	0x0000007d
        /*0b00*/ 	.word	0x000001a0
        /*0b04*/ 	.short	0x010a
        /*0b06*/ 	.byte	0xff
	.zero		1


	//   ....[160]....
        /*0b08*/ 	.word	0x00007bc0
        /*0b0c*/ 	.word	0x00000002
        /*0b10*/ 	.word	0x00000000
        /*0b14*/ 	.short	0x0101
        /*0b16*/ 	.byte	0xff
	.zero		1


	//   ....[161]....
        /*0b18*/ 	.word	0x00007ea0
        /*0b1c*/ 	.word	0x0000006f
        /*0b20*/ 	.word	0x00000000
        /*0b24*/ 	.short	0x0101
        /*0b26*/ 	.byte	0xff
	.zero		1


	//   ....[162]....
        /*0b28*/ 	.word	0x00008850
        /*0b2c*/ 	.word	0x00000003
        /*0b30*/ 	.word	0x00000240
        /*0b34*/ 	.short	0x010a
        /*0b36*/ 	.byte	0xff
	.zero		1


	//   ....[163]....
        /*0b38*/ 	.word	0x000088b0
        /*0b3c*/ 	.word	0x00000002
        /*0b40*/ 	.word	0x000000d0
        /*0b44*/ 	.short	0x010a
        /*0b46*/ 	.byte	0xff
	.zero		1


	//   ....[164]....
        /*0b48*/ 	.word	0x00008910
        /*0b4c*/ 	.word	0x00000002
        /*0b50*/ 	.word	0x000000d0
        /*0b54*/ 	.short	0x010a
        /*0b56*/ 	.byte	0xff
	.zero		1


	//   ....[165]....
        /*0b58*/ 	.word	0x00008960
        /*0b5c*/ 	.word	0x00000002
        /*0b60*/ 	.word	0x000001d0
        /*0b64*/ 	.short	0x010a
        /*0b66*/ 	.byte	0xff
	.zero		1


	//   ....[166]....
        /*0b68*/ 	.word	0x000089c0
        /*0b6c*/ 	.word	0x00000000
        /*0b70*/ 	.word	0x00000000
        /*0b74*/ 	.short	0x010a
        /*0b76*/ 	.byte	0xff
	.zero		1


	//   ....[167]....
        /*0b78*/ 	.word	0x00008a20
        /*0b7c*/ 	.word	0x00000000
        /*0b80*/ 	.word	0x00000000
        /*0b84*/ 	.short	0x010a
        /*0b86*/ 	.byte	0xff
	.zero		1


	//   ....[168]....
        /*0b88*/ 	.word	0x00008a80
        /*0b8c*/ 	.word	0x00000000
        /*0b90*/ 	.word	0x00000000
        /*0b94*/ 	.short	0x010a
        /*0b96*/ 	.byte	0xff
	.zero		1


	//   ....[169]....
        /*0b98*/ 	.word	0x00008ae0
        /*0b9c*/ 	.word	0x00000000
        /*0ba0*/ 	.word	0x00000000
        /*0ba4*/ 	.short	0x010a
        /*0ba6*/ 	.byte	0xff
	.zero		1


	//   ....[170]....
        /*0ba8*/ 	.word	0x00008b40
        /*0bac*/ 	.word	0x00000000
        /*0bb0*/ 	.word	0x00000000
        /*0bb4*/ 	.short	0x010a
        /*0bb6*/ 	.byte	0xff
	.zero		1


	//   ....[171]....
        /*0bb8*/ 	.word	0x00008ba0
        /*0bbc*/ 	.word	0x00000000
        /*0bc0*/ 	.word	0x00000000
        /*0bc4*/ 	.short	0x010a
        /*0bc6*/ 	.byte	0xff
	.zero		1


	//   ....[172]....
        /*0bc8*/ 	.word	0x00008c00
        /*0bcc*/ 	.word	0x00000000
        /*0bd0*/ 	.word	0x00000000
        /*0bd4*/ 	.short	0x010a
        /*0bd6*/ 	.byte	0xff
	.zero		1


	//   ....[173]....
        /*0bd8*/ 	.word	0x00008c60
        /*0bdc*/ 	.word	0x00000000
        /*0be0*/ 	.word	0x00000000
        /*0be4*/ 	.short	0x010a
        /*0be6*/ 	.byte	0xff
	.zero		1


	//   ....[174]....
        /*0be8*/ 	.word	0x00008cc0
        /*0bec*/ 	.word	0x00000000
        /*0bf0*/ 	.word	0x00000000
        /*0bf4*/ 	.short	0x010a
        /*0bf6*/ 	.byte	0xff
	.zero		1


	//   ....[175]....
        /*0bf8*/ 	.word	0x00008d20
        /*0bfc*/ 	.word	0x00000000
        /*0c00*/ 	.word	0x00000000
        /*0c04*/ 	.short	0x010a
        /*0c06*/ 	.byte	0xff
	.zero		1


	//   ....[176]....
        /*0c08*/ 	.word	0x00008d80
        /*0c0c*/ 	.word	0x00000000
        /*0c10*/ 	.word	0x00000000
        /*0c14*/ 	.short	0x010a
        /*0c16*/ 	.byte	0xff
	.zero		1


	//   ....[177]....
        /*0c18*/ 	.word	0x00008de0
        /*0c1c*/ 	.word	0x00000000
        /*0c20*/ 	.word	0x00000000
        /*0c24*/ 	.short	0x010a
        /*0c26*/ 	.byte	0xff
	.zero		1


	//   ....[178]....
        /*0c28*/ 	.word	0x00008e40
        /*0c2c*/ 	.word	0x00000000
        /*0c30*/ 	.word	0x00000000
        /*0c34*/ 	.short	0x010a
        /*0c36*/ 	.byte	0xff
	.zero		1


	//   ....[179]....
        /*0c38*/ 	.word	0x00008ea0
        /*0c3c*/ 	.word	0x00000000
        /*0c40*/ 	.word	0x00000000
        /*0c44*/ 	.short	0x010a
        /*0c46*/ 	.byte	0xff
	.zero		1


	//   ....[180]....
        /*0c48*/ 	.word	0x00008f00
        /*0c4c*/ 	.word	0x00000000
        /*0c50*/ 	.word	0x00000000
        /*0c54*/ 	.short	0x010a
        /*0c56*/ 	.byte	0xff
	.zero		1


	//   ....[181]....
        /*0c58*/ 	.word	0x00008f60
        /*0c5c*/ 	.word	0x00000000
        /*0c60*/ 	.word	0x00000000
        /*0c64*/ 	.short	0x010a
        /*0c66*/ 	.byte	0xff
	.zero		1


	//   ....[182]....
        /*0c68*/ 	.word	0x00008fc0
        /*0c6c*/ 	.word	0x00000000
        /*0c70*/ 	.word	0x00000000
        /*0c74*/ 	.short	0x010a
        /*0c76*/ 	.byte	0xff
	.zero		1


	//   ....[183]....
        /*0c78*/ 	.word	0x00009020
        /*0c7c*/ 	.word	0x00000000
        /*0c80*/ 	.word	0x00000000
        /*0c84*/ 	.short	0x010a
        /*0c86*/ 	.byte	0xff
	.zero		1


	//   ....[184]....
        /*0c88*/ 	.word	0x00009080
        /*0c8c*/ 	.word	0x00000000
        /*0c90*/ 	.word	0x00000000
        /*0c94*/ 	.short	0x010a
        /*0c96*/ 	.byte	0xff
	.zero		1


	//   ....[185]....
        /*0c98*/ 	.word	0x000090e0
        /*0c9c*/ 	.word	0x00000000
        /*0ca0*/ 	.word	0x00000000
        /*0ca4*/ 	.short	0x010a
        /*0ca6*/ 	.byte	0xff
	.zero		1


	//   ....[186]....
        /*0ca8*/ 	.word	0x00009140
        /*0cac*/ 	.word	0x00000000
        /*0cb0*/ 	.word	0x00000000
        /*0cb4*/ 	.short	0x010a
        /*0cb6*/ 	.byte	0xff
	.zero		1


	//   ....[187]....
        /*0cb8*/ 	.word	0x000091a0
        /*0cbc*/ 	.word	0x00000000
        /*0cc0*/ 	.word	0x00000000
        /*0cc4*/ 	.short	0x010a
        /*0cc6*/ 	.byte	0xff
	.zero		1


	//   ....[188]....
        /*0cc8*/ 	.word	0x00009200
        /*0ccc*/ 	.word	0x00000000
        /*0cd0*/ 	.word	0x00000000
        /*0cd4*/ 	.short	0x010a
        /*0cd6*/ 	.byte	0xff
	.zero		1


	//   ....[189]....
        /*0cd8*/ 	.word	0x00009260
        /*0cdc*/ 	.word	0x00000000
        /*0ce0*/ 	.word	0x00000000
        /*0ce4*/ 	.short	0x010a
        /*0ce6*/ 	.byte	0xff
	.zero		1


	//   ....[190]....
        /*0ce8*/ 	.word	0x000092c0
        /*0cec*/ 	.word	0x00000000
        /*0cf0*/ 	.word	0x00000000
        /*0cf4*/ 	.short	0x010a
        /*0cf6*/ 	.byte	0xff
	.zero		1


	//   ....[191]....
        /*0cf8*/ 	.word	0x00009310
        /*0cfc*/ 	.word	0x00000000
        /*0d00*/ 	.word	0x00000230
        /*0d04*/ 	.short	0x010a
        /*0d06*/ 	.byte	0xff
	.zero		1


	//   ....[192]....
        /*0d08*/ 	.word	0x00009370
        /*0d0c*/ 	.word	0x00000000
        /*0d10*/ 	.word	0x000001e0
        /*0d14*/ 	.short	0x010a
        /*0d16*/ 	.byte	0xff
	.zero		1


	//   ....[193]....
        /*0d18*/ 	.word	0x000093c0
        /*0d1c*/ 	.word	0x00000000
        /*0d20*/ 	.word	0x000001d0
        /*0d24*/ 	.short	0x010a
        /*0d26*/ 	.byte	0xff
	.zero		1


	//   ....[194]....
        /*0d28*/ 	.word	0x00009420
        /*0d2c*/ 	.word	0x00000000
        /*0d30*/ 	.word	0x000001e0
        /*0d34*/ 	.short	0x010a
        /*0d36*/ 	.byte	0xff
	.zero		1


	//   ....[195]....
        /*0d38*/ 	.word	0x00009480
        /*0d3c*/ 	.word	0x00000004
        /*0d40*/ 	.word	0x00000008
        /*0d44*/ 	.short	0x010a
        /*0d46*/ 	.byte	0xff
	.zero		1


	//   ....[196]....
        /*0d48*/ 	.word	0x00009560
        /*0d4c*/ 	.word	0x00000002
        /*0d50*/ 	.word	0x00000008
        /*0d54*/ 	.short	0x010a
        /*0d56*/ 	.byte	0xff
	.zero		1


	//   ....[197]....
        /*0d58*/ 	.word	0x000095b0
        /*0d5c*/ 	.word	0x00000000
        /*0d60*/ 	.word	0x000001d0
        /*0d64*/ 	.short	0x010a
        /*0d66*/ 	.byte	0xff
	.zero		1


	//   ....[198]....
        /*0d68*/ 	.word	0x00009610
        /*0d6c*/ 	.word	0x00000000
        /*0d70*/ 	.word	0x00000210
        /*0d74*/ 	.short	0x010a
        /*0d76*/ 	.byte	0xff
	.zero		1


	//   ....[199]....
        /*0d78*/ 	.word	0x00009670
        /*0d7c*/ 	.word	0x00000000
        /*0d80*/ 	.word	0x00000000
        /*0d84*/ 	.short	0x010a
        /*0d86*/ 	.byte	0xff
	.zero		1


	//   ....[200]....
        /*0d88*/ 	.word	0x000096d0
        /*0d8c*/ 	.word	0x00000000
        /*0d90*/ 	.word	0x00000000
        /*0d94*/ 	.short	0x010a
        /*0d96*/ 	.byte	0xff
	.zero		1


	//   ....[201]....
        /*0d98*/ 	.word	0x00009730
        /*0d9c*/ 	.word	0x00000000
        /*0da0*/ 	.word	0x00000000
        /*0da4*/ 	.short	0x010a
        /*0da6*/ 	.byte	0xff
	.zero		1


	//   ....[202]....
        /*0da8*/ 	.word	0x00009790
        /*0dac*/ 	.word	0x00000000
        /*0db0*/ 	.word	0x00000000
        /*0db4*/ 	.short	0x010a
        /*0db6*/ 	.byte	0xff
	.zero		1


	//   ....[203]....
        /*0db8*/ 	.word	0x000097f0
        /*0dbc*/ 	.word	0x00000000
        /*0dc0*/ 	.word	0x00000250
        /*0dc4*/ 	.short	0x010a
        /*0dc6*/ 	.byte	0xff
	.zero		1


	//   ....[204]....
        /*0dc8*/ 	.word	0x00009840
        /*0dcc*/ 	.word	0x00000000
        /*0dd0*/ 	.word	0x000001d0
        /*0dd4*/ 	.short	0x010a
        /*0dd6*/ 	.byte	0xff
	.zero		1


	//   ....[205]....
        /*0dd8*/ 	.word	0x000098a0
        /*0ddc*/ 	.word	0x00000000
        /*0de0*/ 	.word	0x000001c8
        /*0de4*/ 	.short	0x010a
        /*0de6*/ 	.byte	0xff
	.zero		1


	//   ....[206]....
        /*0de8*/ 	.word	0x00009900
        /*0dec*/ 	.word	0x00000003
        /*0df0*/ 	.word	0x000001b0
        /*0df4*/ 	.short	0x010a
        /*0df6*/ 	.byte	0xff
	.zero		1


	//   ....[207]....
        /*0df8*/ 	.word	0x00009960
        /*0dfc*/ 	.word	0x00000003
        /*0e00*/ 	.word	0x000001b8
        /*0e04*/ 	.short	0x010a
        /*0e06*/ 	.byte	0xff
	.zero		1


	//   ....[208]....
        /*0e08*/ 	.word	0x000099c0
        /*0e0c*/ 	.word	0x00000000
        /*0e10*/ 	.word	0x000001b0
        /*0e14*/ 	.short	0x010a
        /*0e16*/ 	.byte	0xff
	.zero		1


	//   ....[209]....
        /*0e18*/ 	.word	0x00009a10
        /*0e1c*/ 	.word	0x00000000
        /*0e20*/ 	.word	0x000001d0
        /*0e24*/ 	.short	0x010a
        /*0e26*/ 	.byte	0xff
	.zero		1


	//   ....[210]....
        /*0e28*/ 	.word	0x00009a60
        /*0e2c*/ 	.word	0x00000003
        /*0e30*/ 	.word	0x000001a0
        /*0e34*/ 	.short	0x010a
        /*0e36*/ 	.byte	0xff
	.zero		1


	//   ....[211]....
        /*0e38*/ 	.word	0x00009ab0
        /*0e3c*/ 	.word	0x0000006f
        /*0e40*/ 	.word	0x000001f0
        /*0e44*/ 	.short	0x010a
        /*0e46*/ 	.byte	0xff
	.zero		1


	//   ....[212]....
        /*0e48*/ 	.word	0x00009b00
        /*0e4c*/ 	.word	0x0000007d
        /*0e50*/ 	.word	0x000001a0
        /*0e54*/ 	.short	0x010a
        /*0e56*/ 	.byte	0xff
	.zero		1


	//----- nvinfo : EIATTR_NUM_MBARRIERS
	.align		4
.L_47:
        /*0e58*/ 	.byte	0x03, 0x38
        /*0e5a*/ 	.short	0x004b


	//----- nvinfo : EIATTR_EXIT_INSTR_OFFSETS
	.align		4
        /*0e5c*/ 	.byte	0x04, 0x1c
        /*0e5e*/ 	.short	(.L_49 - .L_48)


	//   ....[0]....
.L_48:
        /*0e60*/ 	.word	0x00003710


	//   ....[1]....
        /*0e64*/ 	.word	0x00003c10


	//   ....[2]....
        /*0e68*/ 	.word	0x00003c70


	//   ....[3]....
        /*0e6c*/ 	.word	0x00004f10


	//   ....[4]....
        /*0e70*/ 	.word	0x00005ce0


	//   ....[5]....
        /*0e74*/ 	.word	0x00005d20


	//   ....[6]....
        /*0e78*/ 	.word	0x00008840


	//----- nvinfo : EIATTR_MAX_THREADS
	.align		4
.L_49:
        /*0e7c*/ 	.byte	0x04, 0x05
        /*0e7e*/ 	.short	(.L_51 - .L_50)
.L_50:
        /*0e80*/ 	.word	0x00000100
        /*0e84*/ 	.word	0x00000001
        /*0e88*/ 	.word	0x00000001


	//----- nvinfo : EIATTR_CRS_STACK_SIZE
	.align		4
.L_51:
        /*0e8c*/ 	.byte	0x04, 0x1e
        /*0e8e*/ 	.short	(.L_53 - .L_52)
.L_52:
        /*0e90*/ 	.word	0x00000000


	//----- nvinfo : EIATTR_CBANK_PARAM_SIZE
	.align		4
.L_53:
        /*0e94*/ 	.byte	0x03, 0x19
        /*0e96*/ 	.short	0x0800


	//----- nvinfo : EIATTR_PARAM_CBANK
	.align		4
        /*0e98*/ 	.byte	0x04, 0x0a
        /*0e9a*/ 	.short	(.L_55 - .L_54)
	.align		4
.L_54:
        /*0e9c*/ 	.word	index@(.nv.constant0._ZN7cutlass13device_kernelINS_4gemm6kernel13GemmUniversalIN4cute5tupleIJiiiiEEENS1_10collective13CollectiveMmaINS1_35MainloopSm100TmaUmmaWarpSpecializedILi26ELi2ELi4ENS5_IJNS4_1CILi2EEENSA_ILi1EEESC_EEEEENS5_IJNSA_ILi128EEESF_NSA_ILi64EEEEEENS_12float_e4m3_tENS5_IJlSC_lEEESI_SJ_NS4_8TiledMMAINS4_8MMA_AtomIJNS4_10MMA_TraitsINS4_25SM100_MMA_F8F6F4_2x1SM_SSEJSI_SI_fSF_SF_NS4_17integral_constantINS4_4UMMA5MajorELSQ_0EEESR_NSO_INSP_7ScaleInELSS_0EEEST_EEEEEENS4_6LayoutINS5_IJSC_SC_SC_EEENS5_IJNSA_ILi0EEESY_SY_EEEEENS5_IJNS4_10UnderscoreES11_S11_EEEEENS4_18SM100_TMA_2SM_LOADENS4_14ComposedLayoutINS4_7SwizzleILi2ELi4ELi3EEENS4_18smem_ptr_flag_bitsILi8EEENSW_INS5_IJNSA_ILi8EEESG_EEENS5_IJSG_SC_EEEEEEEvNS4_8identityES14_S1E_vS1F_EENS_8epilogue10collective18CollectiveEpilogueINS1H_23Sm100TmaWarpSpecializedILi2ELi2ELi32ELb0ELb0EEEJNS5_IJSG_SF_SG_EEENS5_IJNSW_ISG_SC_EENSW_INS5_IJNSA_ILi32EEESB_EEENS5_IJSC_SG_EEEEEEEESI_SJ_SI_SJ_NS1H_6fusion15FusionCallbacksIS1L_NS1T_17LinearCombinationISI_fSI_fLNS_15FloatRoundStyleE2EEES1M_S1S_JEEENS4_5SM1004TMEM4LOAD26SM100_TMEM_LOAD_32dp32b32xENS4_13SM90_TMA_LOADENS15_INS16_ILi1ELi4ELi3EEES19_NSW_INS5_IJS1A_S1O_EEENS5_IJS1O_SC_EEEEEEENS4_39AutoVectorizingCopyWithAssumedAlignmentILi128EEENS4_14SM90_TMA_STOREES28_S2A_S2A_EEEvvEEEEvNT_6ParamsE)
        /*0ea0*/ 	.short	0x0380
        /*0ea2*/ 	.short	0x0800


	//----- nvinfo : EIATTR_SW_WAR
	.align		4
.L_55:
        /*0ea4*/ 	.byte	0x04, 0x36
        /*0ea6*/ 	.short	(.L_57 - .L_56)
.L_56:
        /*0ea8*/ 	.word	0x00000008
.L_57:


//--------------------- .nv.callgraph             --------------------------
	.section	.nv.callgraph,"",@"SHT_CUDA_CALLGRAPH"
	.align	4
	.sectionentsize	8
	.align		4
        /*0000*/ 	.word	0x00000000
	.align		4
        /*0004*/ 	.word	0xffffffff
	.align		4
        /*0008*/ 	.word	index@(_ZN7cutlass13device_kernelINS_4gemm6kernel13GemmUniversalIN4cute5tupleIJiiiiEEENS1_10collective13CollectiveMmaINS1_35MainloopSm100TmaUmmaWarpSpecializedILi26ELi2ELi4ENS5_IJNS4_1CILi2EEENSA_ILi1EEESC_EEEEENS5_IJNSA_ILi128EEESF_NSA_ILi64EEEEEENS_12float_e4m3_tENS5_IJlSC_lEEESI_SJ_NS4_8TiledMMAINS4_8MMA_AtomIJNS4_10MMA_TraitsINS4_25SM100_MMA_F8F6F4_2x1SM_SSEJSI_SI_fSF_SF_NS4_17integral_constantINS4_4UMMA5MajorELSQ_0EEESR_NSO_INSP_7ScaleInELSS_0EEEST_EEEEEENS4_6LayoutINS5_IJSC_SC_SC_EEENS5_IJNSA_ILi0EEESY_SY_EEEEENS5_IJNS4_10UnderscoreES11_S11_EEEEENS4_18SM100_TMA_2SM_LOADENS4_14ComposedLayoutINS4_7SwizzleILi2ELi4ELi3EEENS4_18smem_ptr_flag_bitsILi8EEENSW_INS5_IJNSA_ILi8EEESG_EEENS5_IJSG_SC_EEEEEEEvNS4_8identityES14_S1E_vS1F_EENS_8epilogue10collective18CollectiveEpilogueINS1H_23Sm100TmaWarpSpecializedILi2ELi2ELi32ELb0ELb0EEEJNS5_IJSG_SF_SG_EEENS5_IJNSW_ISG_SC_EENSW_INS5_IJNSA_ILi32EEESB_EEENS5_IJSC_SG_EEEEEEEESI_SJ_SI_SJ_NS1H_6fusion15FusionCallbacksIS1L_NS1T_17LinearCombinationISI_fSI_fLNS_15FloatRoundStyleE2EEES1M_S1S_JEEENS4_5SM1004TMEM4LOAD26SM100_TMEM_LOAD_32dp32b32xENS4_13SM90_TMA_LOADENS15_INS16_ILi1ELi4ELi3EEES19_NSW_INS5_IJS1A_S1O_EEENS5_IJS1O_SC_EEEEEEENS4_39AutoVectorizingCopyWithAssumedAlignmentILi128EEENS4_14SM90_TMA_STOREES28_S2A_S2A_EEEvvEEEEvNT_6ParamsE)
	.align		4
        /*000c*/ 	.word	index@(__assertfail)
	.align		4
        /*0010*/ 	.word	0x00000000
	.align		4
        /*0014*/ 	.word	0xfffffffe
	.align		4
        /*0018*/ 	.word	0x00000000
	.align		4
        /*001c*/ 	.word	0xfffffffd
	.align		4
        /*0020*/ 	.word	0x00000000
	.align		4
        /*0024*/ 	.word	0xfffffffc


//--------------------- .nv.constant4             --------------------------
	.section	.nv.constant4,"a",@progbits
	.align	8
	.align		8
.nv.constant4:
        /*0000*/ 	.dword	__assertfail
	.align		8
        /*0008*/ 	.dword	__unnamed_1
	.align		8
        /*0010*/ 	.dword	__unnamed_2
	.align		8
        /*0018*/ 	.dword	_ZN39_INTERNAL_c4b99df6_4_k_cu_9ac37cec_37154cuda3std3__45__cpo5beginE
	.align		8
        /*0020*/ 	.dword	_ZN39_INTERNAL_c4b99df6_4_k_cu_9ac37cec_37154cuda3std3__45__cpo3endE
	.align		8
        /*0028*/ 	.dword	_ZN39_INTERNAL_c4b99df6_4_k_cu_9ac37cec_37154cuda3std3__45__cpo6cbeginE
	.align		8
        /*0030*/ 	.dword	_ZN39_INTERNAL_c4b99df6_4_k_cu_9ac37cec_37154cuda3std3__45__cpo4cendE
	.align		8
        /*0038*/ 	.dword	_ZN39_INTERNAL_c4b99df6_4_k_cu_9ac37cec_37154cuda3std3__441_GLOBAL__N__c4b99df6_4_k_cu_9ac37cec_37156ignoreE
	.align		8
        /*0040*/ 	.dword	_ZN39_INTERNAL_c4b99df6_4_k_cu_9ac37cec_37154cuda3std3__419piecewise_constructE
	.align		8
        /*0048*/ 	.dword	_ZN39_INTERNAL_c4b99df6_4_k_cu_9ac37cec_37154cuda3std3__48in_placeE
	.align		8
        /*0050*/ 	.dword	_ZN39_INTERNAL_c4b99df6_4_k_cu_9ac37cec_37154cuda3std6ranges3__45__cpo4swapE
	.align		8
        /*0058*/ 	.dword	_ZN39_INTERNAL_c4b99df6_4_k_cu_9ac37cec_37154cuda3std6ranges3__45__cpo9iter_moveE
	.align		8
        /*0060*/ 	.dword	_ZN39_INTERNAL_c4b99df6_4_k_cu_9ac37cec_37154cute7productE
	.align		8
        /*0068*/ 	.dword	_ZN39_INTERNAL_c4b99df6_4_k_cu_9ac37cec_37154cute1_E
	.align		8
        /*0070*/ 	.dword	$str$25
	.align		8
        /*0078*/ 	.dword	$str$26
	.align		8
        /*0080*/ 	.dword	$str$27
	.align		8
        /*0088*/ 	.dword	$str$28


//--------------------- .text._ZN7cutlass13device_kernelINS_4gemm6kernel13GemmUniversalIN4cute5tupleIJiiiiEEENS1_10collective13CollectiveMmaINS1_35MainloopSm100TmaUmmaWarpSpecializedILi26ELi2ELi4ENS5_IJNS4_1CILi2EEENSA_ILi1EEESC_EEEEENS5_IJNSA_ILi128EEESF_NSA_ILi64EEEEEENS_12float_e4m3_tENS5_IJlSC_lEEESI_SJ_NS4_8TiledMMAINS4_8MMA_AtomIJNS4_10MMA_TraitsINS4_25SM100_MMA_F8F6F4_2x1SM_SSEJSI_SI_fSF_SF_NS4_17integral_constantINS4_4UMMA5MajorELSQ_0EEESR_NSO_INSP_7ScaleInELSS_0EEEST_EEEEEENS4_6LayoutINS5_IJSC_SC_SC_EEENS5_IJNSA_ILi0EEESY_SY_EEEEENS5_IJNS4_10UnderscoreES11_S11_EEEEENS4_18SM100_TMA_2SM_LOADENS4_14ComposedLayoutINS4_7SwizzleILi2ELi4ELi3EEENS4_18smem_ptr_flag_bitsILi8EEENSW_INS5_IJNSA_ILi8EEESG_EEENS5_IJSG_SC_EEEEEEEvNS4_8identityES14_S1E_vS1F_EENS_8epilogue10collective18CollectiveEpilogueINS1H_23Sm100TmaWarpSpecializedILi2ELi2ELi32ELb0ELb0EEEJNS5_IJSG_SF_SG_EEENS5_IJNSW_ISG_SC_EENSW_INS5_IJNSA_ILi32EEESB_EEENS5_IJSC_SG_EEEEEEEESI_SJ_SI_SJ_NS1H_6fusion15FusionCallbacksIS1L_NS1T_17LinearCombinationISI_fSI_fLNS_15FloatRoundStyleE2EEES1M_S1S_JEEENS4_5SM1004TMEM4LOAD26SM100_TMEM_LOAD_32dp32b32xENS4_13SM90_TMA_LOADENS15_INS16_ILi1ELi4ELi3EEES19_NSW_INS5_IJS1A_S1O_EEENS5_IJS1O_SC_EEEEEEENS4_39AutoVectorizingCopyWithAssumedAlignmentILi128EEENS4_14SM90_TMA_STOREES28_S2A_S2A_EEEvvEEEEvNT_6ParamsE --------------------------
	.section	.text._ZN7cutlass13device_kernelINS_4gemm6kernel13GemmUniversalIN4cute5tupleIJiiiiEEENS1_10collective13CollectiveMmaINS1_35MainloopSm100TmaUmmaWarpSpecializedILi26ELi2ELi4ENS5_IJNS4_1CILi2EEENSA_ILi1EEESC_EEEEENS5_IJNSA_ILi128EEESF_NSA_ILi64EEEEEENS_12float_e4m3_tENS5_IJlSC_lEEESI_SJ_NS4_8TiledMMAINS4_8MMA_AtomIJNS4_10MMA_TraitsINS4_25SM100_MMA_F8F6F4_2x1SM_SSEJSI_SI_fSF_SF_NS4_17integral_constantINS4_4UMMA5MajorELSQ_0EEESR_NSO_INSP_7ScaleInELSS_0EEEST_EEEEEENS4_6LayoutINS5_IJSC_SC_SC_EEENS5_IJNSA_ILi0EEESY_SY_EEEEENS5_IJNS4_10UnderscoreES11_S11_EEEEENS4_18SM100_TMA_2SM_LOADENS4_14ComposedLayoutINS4_7SwizzleILi2ELi4ELi3EEENS4_18smem_ptr_flag_bitsILi8EEENSW_INS5_IJNSA_ILi8EEESG_EEENS5_IJSG_SC_EEEEEEEvNS4_8identityES14_S1E_vS1F_EENS_8epilogue10collective18CollectiveEpilogueINS1H_23Sm100TmaWarpSpecializedILi2ELi2ELi32ELb0ELb0EEEJNS5_IJSG_SF_SG_EEENS5_IJNSW_ISG_SC_EENSW_INS5_IJNSA_ILi32EEESB_EEENS5_IJSC_SG_EEEEEEEESI_SJ_SI_SJ_NS1H_6fusion15FusionCallbacksIS1L_NS1T_17LinearCombinationISI_fSI_fLNS_15FloatRoundStyleE2EEES1M_S1S_JEEENS4_5SM1004TMEM4LOAD26SM100_TMEM_LOAD_32dp32b32xENS4_13SM90_TMA_LOADENS15_INS16_ILi1ELi4ELi3EEES19_NSW_INS5_IJS1A_S1O_EEENS5_IJS1O_SC_EEEEEEENS4_39AutoVectorizingCopyWithAssumedAlignmentILi128EEENS4_14SM90_TMA_STOREES28_S2A_S2A_EEEvvEEEEvNT_6ParamsE,"ax",@progbits
	.align	128
.text._ZN7cutlass13device_kernelINS_4gemm6kernel13GemmUniversalIN4cute5tupleIJiiiiEEENS1_10collective13CollectiveMmaINS1_35MainloopSm100TmaUmmaWarpSpecializedILi26ELi2ELi4ENS5_IJNS4_1CILi2EEENSA_ILi1EEESC_EEEEENS5_IJNSA_ILi128EEESF_NSA_ILi64EEEEEENS_12float_e4m3_tENS5_IJlSC_lEEESI_SJ_NS4_8TiledMMAINS4_8MMA_AtomIJNS4_10MMA_TraitsINS4_25SM100_MMA_F8F6F4_2x1SM_SSEJSI_SI_fSF_SF_NS4_17integral_constantINS4_4UMMA5MajorELSQ_0EEESR_NSO_INSP_7ScaleInELSS_0EEEST_EEEEEENS4_6LayoutINS5_IJSC_SC_SC_EEENS5_IJNSA_ILi0EEESY_SY_EEEEENS5_IJNS4_10UnderscoreES11_S11_EEEEENS4_18SM100_TMA_2SM_LOADENS4_14ComposedLayoutINS4_7SwizzleILi2ELi4ELi3EEENS4_18smem_ptr_flag_bitsILi8EEENSW_INS5_IJNSA_ILi8EEESG_EEENS5_IJSG_SC_EEEEEEEvNS4_8identityES14_S1E_vS1F_EENS_8epilogue10collective18CollectiveEpilogueINS1H_23Sm100TmaWarpSpecializedILi2ELi2ELi32ELb0ELb0EEEJNS5_IJSG_SF_SG_EEENS5_IJNSW_ISG_SC_EENSW_INS5_IJNSA_ILi32EEESB_EEENS5_IJSC_SG_EEEEEEEESI_SJ_SI_SJ_NS1H_6fusion15FusionCallbacksIS1L_NS1T_17LinearCombinationISI_fSI_fLNS_15FloatRoundStyleE2EEES1M_S1S_JEEENS4_5SM1004TMEM4LOAD26SM100_TMEM_LOAD_32dp32b32xENS4_13SM90_TMA_LOADENS15_INS16_ILi1ELi4ELi3EEES19_NSW_INS5_IJS1A_S1O_EEENS5_IJS1O_SC_EEEEEEENS4_39AutoVectorizingCopyWithAssumedAlignmentILi128EEENS4_14SM90_TMA_STOREES28_S2A_S2A_EEEvvEEEEvNT_6ParamsE:
        .type           _ZN7cutlass13device_kernelINS_4gemm6kernel13GemmUniversalIN4cute5tupleIJiiiiEEENS1_10collective13CollectiveMmaINS1_35MainloopSm100TmaUmmaWarpSpecializedILi26ELi2ELi4ENS5_IJNS4_1CILi2EEENSA_ILi1EEESC_EEEEENS5_IJNSA_ILi128EEESF_NSA_ILi64EEEEEENS_12float_e4m3_tENS5_IJlSC_lEEESI_SJ_NS4_8TiledMMAINS4_8MMA_AtomIJNS4_10MMA_TraitsINS4_25SM100_MMA_F8F6F4_2x1SM_SSEJSI_SI_fSF_SF_NS4_17integral_constantINS4_4UMMA5MajorELSQ_0EEESR_NSO_INSP_7ScaleInELSS_0EEEST_EEEEEENS4_6LayoutINS5_IJSC_SC_SC_EEENS5_IJNSA_ILi0EEESY_SY_EEEEENS5_IJNS4_10UnderscoreES11_S11_EEEEENS4_18SM100_TMA_2SM_LOADENS4_14ComposedLayoutINS4_7SwizzleILi2ELi4ELi3EEENS4_18smem_ptr_flag_bitsILi8EEENSW_INS5_IJNSA_ILi8EEESG_EEENS5_IJSG_SC_EEEEEEEvNS4_8identityES14_S1E_vS1F_EENS_8epilogue10collective18CollectiveEpilogueINS1H_23Sm100TmaWarpSpecializedILi2ELi2ELi32ELb0ELb0EEEJNS5_IJSG_SF_SG_EEENS5_IJNSW_ISG_SC_EENSW_INS5_IJNSA_ILi32EEESB_EEENS5_IJSC_SG_EEEEEEEESI_SJ_SI_SJ_NS1H_6fusion15FusionCallbacksIS1L_NS1T_17LinearCombinationISI_fSI_fLNS_15FloatRoundStyleE2EEES1M_S1S_JEEENS4_5SM1004TMEM4LOAD26SM100_TMEM_LOAD_32dp32b32xENS4_13SM90_TMA_LOADENS15_INS16_ILi1ELi4ELi3EEES19_NSW_INS5_IJS1A_S1O_EEENS5_IJS1O_SC_EEEEEEENS4_39AutoVectorizingCopyWithAssumedAlignmentILi128EEENS4_14SM90_TMA_STOREES28_S2A_S2A_EEEvvEEEEvNT_6ParamsE,@function
        .size           _ZN7cutlass13device_kernelINS_4gemm6kernel13GemmUniversalIN4cute5tupleIJiiiiEEENS1_10collective13CollectiveMmaINS1_35MainloopSm100TmaUmmaWarpSpecializedILi26ELi2ELi4ENS5_IJNS4_1CILi2EEENSA_ILi1EEESC_EEEEENS5_IJNSA_ILi128EEESF_NSA_ILi64EEEEEENS_12float_e4m3_tENS5_IJlSC_lEEESI_SJ_NS4_8TiledMMAINS4_8MMA_AtomIJNS4_10MMA_TraitsINS4_25SM100_MMA_F8F6F4_2x1SM_SSEJSI_SI_fSF_SF_NS4_17integral_constantINS4_4UMMA5MajorELSQ_0EEESR_NSO_INSP_7ScaleInELSS_0EEEST_EEEEEENS4_6LayoutINS5_IJSC_SC_SC_EEENS5_IJNSA_ILi0EEESY_SY_EEEEENS5_IJNS4_10UnderscoreES11_S11_EEEEENS4_18SM100_TMA_2SM_LOADENS4_14ComposedLayoutINS4_7SwizzleILi2ELi4ELi3EEENS4_18smem_ptr_flag_bitsILi8EEENSW_INS5_IJNSA_ILi8EEESG_EEENS5_IJSG_SC_EEEEEEEvNS4_8identityES14_S1E_vS1F_EENS_8epilogue10collective18CollectiveEpilogueINS1H_23Sm100TmaWarpSpecializedILi2ELi2ELi32ELb0ELb0EEEJNS5_IJSG_SF_SG_EEENS5_IJNSW_ISG_SC_EENSW_INS5_IJNSA_ILi32EEESB_EEENS5_IJSC_SG_EEEEEEEESI_SJ_SI_SJ_NS1H_6fusion15FusionCallbacksIS1L_NS1T_17LinearCombinationISI_fSI_fLNS_15FloatRoundStyleE2EEES1M_S1S_JEEENS4_5SM1004TMEM4LOAD26SM100_TMEM_LOAD_32dp32b32xENS4_13SM90_TMA_LOADENS15_INS16_ILi1ELi4ELi3EEES19_NSW_INS5_IJS1A_S1O_EEENS5_IJS1O_SC_EEEEEEENS4_39AutoVectorizingCopyWithAssumedAlignmentILi128EEENS4_14SM90_TMA_STOREES28_S2A_S2A_EEEvvEEEEvNT_6ParamsE,(.L_x_230 - _ZN7cutlass13device_kernelINS_4gemm6kernel13GemmUniversalIN4cute5tupleIJiiiiEEENS1_10collective13CollectiveMmaINS1_35MainloopSm100TmaUmmaWarpSpecializedILi26ELi2ELi4ENS5_IJNS4_1CILi2EEENSA_ILi1EEESC_EEEEENS5_IJNSA_ILi128EEESF_NSA_ILi64EEEEEENS_12float_e4m3_tENS5_IJlSC_lEEESI_SJ_NS4_8TiledMMAINS4_8MMA_AtomIJNS4_10MMA_TraitsINS4_25SM100_MMA_F8F6F4_2x1SM_SSEJSI_SI_fSF_SF_NS4_17integral_constantINS4_4UMMA5MajorELSQ_0EEESR_NSO_INSP_7ScaleInELSS_0EEEST_EEEEEENS4_6LayoutINS5_IJSC_SC_SC_EEENS5_IJNSA_ILi0EEESY_SY_EEEEENS5_IJNS4_10UnderscoreES11_S11_EEEEENS4_18SM100_TMA_2SM_LOADENS4_14ComposedLayoutINS4_7SwizzleILi2ELi4ELi3EEENS4_18smem_ptr_flag_bitsILi8EEENSW_INS5_IJNSA_ILi8EEESG_EEENS5_IJSG_SC_EEEEEEEvNS4_8identityES14_S1E_vS1F_EENS_8epilogue10collective18CollectiveEpilogueINS1H_23Sm100TmaWarpSpecializedILi2ELi2ELi32ELb0ELb0EEEJNS5_IJSG_SF_SG_EEENS5_IJNSW_ISG_SC_EENSW_INS5_IJNSA_ILi32EEESB_EEENS5_IJSC_SG_EEEEEEEESI_SJ_SI_SJ_NS1H_6fusion15FusionCallbacksIS1L_NS1T_17LinearCombinationISI_fSI_fLNS_15FloatRoundStyleE2EEES1M_S1S_JEEENS4_5SM1004TMEM4LOAD26SM100_TMEM_LOAD_32dp32b32xENS4_13SM90_TMA_LOADENS15_INS16_ILi1ELi4ELi3EEES19_NSW_INS5_IJS1A_S1O_EEENS5_IJS1O_SC_EEEEEEENS4_39AutoVectorizingCopyWithAssumedAlignmentILi128EEENS4_14SM90_TMA_STOREES28_S2A_S2A_EEEvvEEEEvNT_6ParamsE)
        .other          _ZN7cutlass13device_kernelINS_4gemm6kernel13GemmUniversalIN4cute5tupleIJiiiiEEENS1_10collective13CollectiveMmaINS1_35MainloopSm100TmaUmmaWarpSpecializedILi26ELi2ELi4ENS5_IJNS4_1CILi2EEENSA_ILi1EEESC_EEEEENS5_IJNSA_ILi128EEESF_NSA_ILi64EEEEEENS_12float_e4m3_tENS5_IJlSC_lEEESI_SJ_NS4_8TiledMMAINS4_8MMA_AtomIJNS4_10MMA_TraitsINS4_25SM100_MMA_F8F6F4_2x1SM_SSEJSI_SI_fSF_SF_NS4_17integral_constantINS4_4UMMA5MajorELSQ_0EEESR_NSO_INSP_7ScaleInELSS_0EEEST_EEEEEENS4_6LayoutINS5_IJSC_SC_SC_EEENS5_IJNSA_ILi0EEESY_SY_EEEEENS5_IJNS4_10UnderscoreES11_S11_EEEEENS4_18SM100_TMA_2SM_LOADENS4_14ComposedLayoutINS4_7SwizzleILi2ELi4ELi3EEENS4_18smem_ptr_flag_bitsILi8EEENSW_INS5_IJNSA_ILi8EEESG_EEENS5_IJSG_SC_EEEEEEEvNS4_8identityES14_S1E_vS1F_EENS_8epilogue10collective18CollectiveEpilogueINS1H_23Sm100TmaWarpSpecializedILi2ELi2ELi32ELb0ELb0EEEJNS5_IJSG_SF_SG_EEENS5_IJNSW_ISG_SC_EENSW_INS5_IJNSA_ILi32EEESB_EEENS5_IJSC_SG_EEEEEEEESI_SJ_SI_SJ_NS1H_6fusion15FusionCallbacksIS1L_NS1T_17LinearCombinationISI_fSI_fLNS_15FloatRoundStyleE2EEES1M_S1S_JEEENS4_5SM1004TMEM4LOAD26SM100_TMEM_LOAD_32dp32b32xENS4_13SM90_TMA_LOADENS15_INS16_ILi1ELi4ELi3EEES19_NSW_INS5_IJS1A_S1O_EEENS5_IJS1O_SC_EEEEEEENS4_39AutoVectorizingCopyWithAssumedAlignmentILi128EEENS4_14SM90_TMA_STOREES28_S2A_S2A_EEEvvEEEEvNT_6ParamsE,@"STO_CUDA_ENTRY STV_DEFAULT"
_ZN7cutlass13device_kernelINS_4gemm6kernel13GemmUniversalIN4cute5tupleIJiiiiEEENS1_10collective13CollectiveMmaINS1_35MainloopSm100TmaUmmaWarpSpecializedILi26ELi2ELi4ENS5_IJNS4_1CILi2EEENSA_ILi1EEESC_EEEEENS5_IJNSA_ILi128EEESF_NSA_ILi64EEEEEENS_12float_e4m3_tENS5_IJlSC_lEEESI_SJ_NS4_8TiledMMAINS4_8MMA_AtomIJNS4_10MMA_TraitsINS4_25SM100_MMA_F8F6F4_2x1SM_SSEJSI_SI_fSF_SF_NS4_17integral_constantINS4_4UMMA5MajorELSQ_0EEESR_NSO_INSP_7ScaleInELSS_0EEEST_EEEEEENS4_6LayoutINS5_IJSC_SC_SC_EEENS5_IJNSA_ILi0EEESY_SY_EEEEENS5_IJNS4_10UnderscoreES11_S11_EEEEENS4_18SM100_TMA_2SM_LOADENS4_14ComposedLayoutINS4_7SwizzleILi2ELi4ELi3EEENS4_18smem_ptr_flag_bitsILi8EEENSW_INS5_IJNSA_ILi8EEESG_EEENS5_IJSG_SC_EEEEEEEvNS4_8identityES14_S1E_vS1F_EENS_8epilogue10collective18CollectiveEpilogueINS1H_23Sm100TmaWarpSpecializedILi2ELi2ELi32ELb0ELb0EEEJNS5_IJSG_SF_SG_EEENS5_IJNSW_ISG_SC_EENSW_INS5_IJNSA_ILi32EEESB_EEENS5_IJSC_SG_EEEEEEEESI_SJ_SI_SJ_NS1H_6fusion15FusionCallbacksIS1L_NS1T_17LinearCombinationISI_fSI_fLNS_15FloatRoundStyleE2EEES1M_S1S_JEEENS4_5SM1004TMEM4LOAD26SM100_TMEM_LOAD_32dp32b32xENS4_13SM90_TMA_LOADENS15_INS16_ILi1ELi4ELi3EEES19_NSW_INS5_IJS1A_S1O_EEENS5_IJS1O_SC_EEEEEEENS4_39AutoVectorizingCopyWithAssumedAlignmentILi128EEENS4_14SM90_TMA_STOREES28_S2A_S2A_EEEvvEEEEvNT_6ParamsE:
[----:B------:R-:W1:Y:S01]  /*0000*/  LDC R1, c[0x0][0x37c] ;  /* 0x0000df00ff017b82 */ /* 0x000e620000000800 */
[----:B------:R-:W2:Y:S01]  /*0010*/  S2R R109, SR_TID.X ;  /* 0x00000000006d7919 */ /* 0x000ea20000002100 */
[----:B------:R-:W3:Y:S06]  /*0020*/  LDCU.64 UR6, c[0x0][0x890] ;  /* 0x00011200ff0677ac */ /* 0x000eec0008000a00 */
[----:B------:R-:W4:Y:S01]  /*0030*/  S2UR UR37, SR_CgaCtaId ;  /* 0x00000000002579c3 */ /* 0x000f220000008800 */
[----:B------:R-:W-:Y:S02]  /*0040*/  PRMT R95, RZ, 0x7610, R95 ;  /* 0x00007610ff5f7816 */ /* 0x000fe4000000005f */
[----:B------:R-:W-:Y:S01]  /*0050*/  ELECT P1, URZ, PT ;  /* 0x0000000000ff782f */ /* 0x000fe20003820000 */
[----:B------:R-:W1:Y:S01]  /*0060*/  LDCU.64 UR46, c[0x0][0x358] ;  /* 0x00006b00ff2e77ac */ /* 0x000e620008000a00 */
[----:B---3--:R-:W-:-:S04]  /*0070*/  UISETP.NE.U32.AND UP0, UPT, UR6, URZ, UPT ;  /* 0x000000ff0600728c */ /* 0x008fc8000bf05070 */
[----:B------:R-:W-:Y:S02]  /*0080*/  UISETP.NE.AND.EX UP0, UPT, UR7, URZ, UPT, UP0 ;  /* 0x000000ff0700728c */ /* 0x000fe4000bf05300 */
[----:B----4-:R-:W-:Y:S02]  /*0090*/  ULOP3.LUT UR5, UR37, 0x1, URZ, 0xc0, !UPT ;  /* 0x0000000125057892 */ /* 0x010fe4000f8ec0ff */
[----:B------:R-:W-:Y:S01]  /*00a0*/  ULOP3.LUT UR4, UR37, 0x1, URZ, 0x3c, !UPT ;  /* 0x0000000125047892 */ /* 0x000fe2000f8e3cff */
[----:B--2---:R-:W-:-:S05]  /*00b0*/  SHF.R.U32.HI R102, RZ, 0x5, R109 ;  /* 0x00000005ff667819 */ /* 0x004fca000001166d */
[----:B------:R-:W2:Y:S02]  /*00c0*/  SHFL.IDX PT, R0, R102, RZ, 0x1f ;  /* 0x00001fff66007589 */ /* 0x000ea400000e0000 */
[----:B--2---:R-:W-:Y:S01]  /*00d0*/  R2UR UR10, R0 ;  /* 0x00000000000a72ca */ /* 0x004fe200000e0000 */
[----:B-1----:R-:W-:-:S14]  /*00e0*/  BRA.U UP0, `(.L_x_0) ;  /* 0x00000001002c7547 */ /* 0x002fdc000b800000 */
[----:B------:R-:W1:Y:S02]  /*00f0*/  LDCU.64 UR8, c[0x0][0x888] ;  /* 0x00011100ff0877ac */ /* 0x000e640008000a00 */
[----:B-1----:R-:W-:-:S04]  /*0100*/  UISETP.NE.U32.AND UP0, UPT, UR8, URZ, UPT ;  /* 0x000000ff0800728c */ /* 0x002fc8000bf05070 */
[----:B------:R-:W-:-:S09]  /*0110*/  UISETP.NE.AND.EX UP0, UPT, UR9, URZ, UPT, UP0 ;  /* 0x000000ff0900728c */ /* 0x000fd2000bf05300 */
[----:B------:R-:W-:Y:S05]  /*0120*/  BRA.U !UP0, `(.L_x_1) ;  /* 0x0000000108107547 */ /* 0x000fea000b800000 */
[----:B------:R-:W1:Y:S02]  /*0130*/  LDC.64 R2, c[0x0][0x888] ;  /* 0x00022200ff027b82 */ /* 0x000e640000000a00 */
[----:B-1----:R1:W5:Y:S01]  /*0140*/  LDG.E R49, desc[UR46][R2.64] ;  /* 0x0000002e02317981 */ /* 0x002362000c1e1900 */
[----:B------:R-:W-:Y:S01]  /*0150*/  HFMA2 R95, -RZ, RZ, 0, 5.9604644775390625e-08 ;  /* 0x00000001ff5f7431 */ /* 0x000fe200000001ff */
[----:B------:R-:W-:Y:S05]  /*0160*/  BRA `(.L_x_0) ;  /* 0x00000000000c7947 */ /* 0x000fea0003800000 */
.L_x_1:
[----:B------:R-:W1:Y:S01]  /*0170*/  LDCU UR8, c[0x0][0x880] ;  /* 0x00011000ff0877ac */ /* 0x000e620008000800 */
[----:B------:R-:W-:Y:S01]  /*0180*/  HFMA2 R95, -RZ, RZ, 0, 5.9604644775390625e-08 ;  /* 0x00000001ff5f7431 */ /* 0x000fe200000001ff */
[----:B-1----:R-:W-:-:S07]  /*0190*/  MOV R49, UR8 ;  /* 0x0000000800317c02 */ /* 0x002fce0008000f00 */
.L_x_0:
[----:B------:R-:W2:Y:S02]  /*01a0*/  LDCU.64 UR8, c[0x0][0x8b0] ;  /* 0x00011600ff0877ac */ /* 0x000ea40008000a00 */
[----:B--2---:R-:W-:-:S04]  /*01b0*/  UISETP.NE.U32.AND UP0, UPT, UR8, URZ, UPT ;  /* 0x000000ff0800728c */ /* 0x004fc8000bf05070 */
[----:B------:R-:W-:-:S09]  /*01c0*/  UISETP.NE.AND.EX UP0, UPT, UR9, URZ, UPT, UP0 ;  /* 0x000000ff0900728c */ /* 0x000fd2000bf05300 */
[----:B------:R-:W-:Y:S05]  /*01d0*/  BRA.U UP0, `(.L_x_2) ;  /* 0x0000000100247547 */ /* 0x000fea000b800000 */
[----:B------:R-:W2:Y:S02]  /*01e0*/  LDCU.64 UR8, c[0x0][0x8a8] ;  /* 0x00011500ff0877ac */ /* 0x000ea40008000a00 */
[----:B--2---:R-:W-:-:S04]  /*01f0*/  UISETP.NE.U32.AND UP0, UPT, UR8, URZ, UPT ;  /* 0x000000ff0800728c */ /* 0x004fc8000bf05070 */
[----:B------:R-:W-:-:S09]  /*0200*/  UISETP.NE.AND.EX UP0, UPT, UR9, URZ, UPT, UP0 ;  /* 0x000000ff0900728c */ /* 0x000fd2000bf05300 */
[----:B------:R-:W-:Y:S05]  /*0210*/  BRA.U !UP0, `(.L_x_3) ;  /* 0x00000001080c7547 */ /* 0x000fea000b800000 */
[----:B------:R-:W2:Y:S02]  /*0220*/  LDC.64 R46, c[0x0][0x8a8] ;  /* 0x00022a00ff2e7b82 */ /* 0x000ea40000000a00 */
[----:B--2---:R2:W5:Y:S01]  /*0230*/  LDG.E R46, desc[UR46][R46.64] ;  /* 0x0000002e2e2e7981 */ /* 0x004562000c1e1900 */
[----:B------:R-:W-:Y:S05]  /*0240*/  BRA `(.L_x_2) ;  /* 0x0000000000087947 */ /* 0x000fea0003800000 */
.L_x_3:
[----:B------:R-:W2:Y:S02]  /*0250*/  LDCU UR8, c[0x0][0x8a0] ;  /* 0x00011400ff0877ac */ /* 0x000ea40008000800 */
[----:B--2---:R-:W-:Y:S02]  /*0260*/  MOV R46, UR8 ;  /* 0x00000008002e7c02 */ /* 0x004fe40008000f00 */
.L_x_2:
[----:B------:R-:W-:Y:S01]  /*0270*/  IMAD.U32 R0, RZ, RZ, UR10 ;  /* 0x0000000aff007e24 */ /* 0x000fe2000f8e00ff */
[----:B------:R-:W-:Y:S04]  /*0280*/  BSSY.RECONVERGENT B0, `(.L_x_4) ;  /* 0x000000c000007945 */ /* 0x000fe80003800200 */
[C---:B------:R-:W-:Y:S02]  /*0290*/  ISETP.NE.OR P2, PT, R0.reuse, 0x1, !P1 ;  /* 0x000000010000780c */ /* 0x040fe40004f45670 */
[----:B------:R-:W-:-:S11]  /*02a0*/  ISETP.NE.OR P0, PT, R0, 0x3, !P1 ;  /* 0x000000030000780c */ /* 0x000fd60004f05670 */
[----:B------:R-:W-:Y:S05]  /*02b0*/  @P2 BRA `(.L_x_5) ;  /* 0x0000000000202947 */ /* 0x000fea0003800000 */
[----:B------:R-:W3:Y:S02]  /*02c0*/  LDCU.64 UR8, c[0x0][0x348] ;  /* 0x00006900ff0877ac */ /* 0x000ee40008000a00 */
[----:B---3--:R-:W-:Y:S02]  /*02d0*/  UIADD3 UR12, UP1, UPT, UR8, 0x80, URZ ;  /* 0x00000080080c7890 */ /* 0x008fe4000ff3e0ff */
[----:B------:R-:W-:Y:S02]  /*02e0*/  UIADD3 UR8, UP0, UPT, UR8, 0x180, URZ ;  /* 0x0000018008087890 */ /* 0x000fe4000ff1e0ff */
[----:B------:R-:W-:Y:S02]  /*02f0*/  UIADD3.X UR13, UPT, UPT, URZ, UR9, URZ, UP1, !UPT ;  /* 0x00000009ff0d7290 */ /* 0x000fe40008ffe4ff */
[----:B------:R-:W-:-:S07]  /*0300*/  UIADD3.X UR9, UPT, UPT, URZ, UR9, URZ, UP0, !UPT ;  /* 0x00000009ff097290 */ /* 0x000fce00087fe4ff */
[----:B------:R3:W-:Y:S02]  /*0310*/  UTMACCTL.PF [UR12] ;  /* 0x000000000c0079b9 */ /* 0x0007e40008040000 */
[----:B------:R3:W-:Y:S02]  /*0320*/  UTMACCTL.PF [UR8] ;  /* 0x00000000080079b9 */ /* 0x0007e40008040000 */
[----:B---3--:R-:W-:Y:S01]  /*0330*/  NOP ;  /* 0x0000000000007918 */ /* 0x008fe20000000000 */
.L_x_5:
[----:B------:R-:W-:Y:S05]  /*0340*/  BSYNC.RECONVERGENT B0 ;  /* 0x0000000000007941 */ /* 0x000fea0003800200 */
.L_x_4:
[----:B------:R-:W-:Y:S04]  /*0350*/  BSSY.RECONVERGENT B0, `(.L_x_6) ;  /* 0x000000a000007945 */ /* 0x000fe80003800200 */
        /* <DEDUP_REMOVED lines=9> */
.L_x_7:
[----:B------:R-:W-:Y:S05]  /*03f0*/  BSYNC.RECONVERGENT B0 ;  /* 0x0000000000007941 */ /* 0x000fea0003800200 */
.L_x_6:
[----:B------:R-:W3:Y:S01]  /*0400*/  LDCU.64 UR8, c[0x0][0x888] ;  /* 0x00011100ff0877ac */ /* 0x000ee20008000a00 */
[----:B------:R-:W-:Y:S02]  /*0410*/  UISETP.EQ.U32.AND UP1, UPT, UR6, URZ, UPT ;  /* 0x000000ff0600728c */ /* 0x000fe4000bf22070 */
[----:B------:R-:W-:Y:S02]  /*0420*/  UPLOP3.LUT UP5, UPT, UPT, UPT, UPT, 0x80, 0x8 ;  /* 0x000000000008789c */ /* 0x000fe40003faf070 */
[----:B---3--:R-:W-:-:S04]  /*0430*/  UISETP.NE.U32.AND UP0, UPT, UR8, URZ, UPT ;  /* 0x000000ff0800728c */ /* 0x008fc8000bf05070 */
[----:B------:R-:W-:-:S04]  /*0440*/  UISETP.NE.AND.EX UP0, UPT, UR9, URZ, UPT, UP0 ;  /* 0x000000ff0900728c */ /* 0x000fc8000bf05300 */
[----:B------:R-:W-:-:S04]  /*0450*/  UISETP.EQ.OR.EX UP2, UPT, UR7, URZ, !UP0, UP1 ;  /* 0x000000ff0700728c */ /* 0x000fc8000c742710 */
[----:B------:R-:W-:-:S05]  /*0460*/  UP2UR UR50, UPR, URZ, 0x4 ;  /* 0x00000004ff327883 */ /* 0x000fca0008000000 */
[----:B------:R-:W-:Y:S07]  /*0470*/  BRA.U !UP2, `(.L_x_8) ;  /* 0x000000010a207547 */ /* 0x000fee000b800000 */
[----:B------:R-:W-:Y:S01]  /*0480*/  UISETP.NE.U32.AND UP2, UPT, UR6, URZ, UPT ;  /* 0x000000ff0600728c */ /* 0x000fe2000bf45070 */
[----:B-----5:R-:W-:Y:S01]  /*0490*/  FSETP.NEU.AND P0, PT, R49, RZ, PT ;  /* 0x000000ff3100720b */ /* 0x020fe20003f0d000 */
[----:B------:R-:W-:Y:S02]  /*04a0*/  USEL UR6, URZ, 0xffffffff, UP0 ;  /* 0xffffffffff067887 */ /* 0x000fe40008000000 */
[----:B------:R-:W-:-:S10]  /*04b0*/  UISETP.NE.AND.EX UP2, UPT, UR7, URZ, UPT, UP2 ;  /* 0x000000ff0700728c */ /* 0x000fd4000bf45320 */
[----:B------:R-:W-:Y:S01]  /*04c0*/  VOTEU.ANY UP1, P0 ;  /* 0x0000000000ff7886 */ /* 0x000fe20000020100 */
[----:B------:R-:W-:-:S04]  /*04d0*/  @!UP2 USEL UR6, URZ, 0xffffffff, UP1 ;  /* 0xffffffffff06a887 */ /* 0x000fc80008800000 */
[----:B------:R-:W-:-:S04]  /*04e0*/  ULOP3.LUT UR6, UR6, 0x1, URZ, 0xc0, !UPT ;  /* 0x0000000106067892 */ /* 0x000fc8000f8ec0ff */
[----:B------:R-:W-:-:S11]  /*04f0*/  UISETP.NE.U32.AND UP5, UPT, UR6, 0x1, UPT ;  /* 0x000000010600788c */ /* 0x000fd6000bfa5070 */
.L_x_8:
[----:B------:R-:W3:Y:S01]  /*0500*/  SHFL.IDX PT, R0, R102, RZ, 0x1f ;  /* 0x00001fff66007589 */ /* 0x000ee200000e0000 */
[----:B------:R-:W-:-:S04]  /*0510*/  UISETP.NE.AND UP1, UPT, UR10, 0x2, UPT ;  /* 0x000000020a00788c */ /* 0x000fc8000bf25270 */
[----:B------:R-:W-:Y:S02]  /*0520*/  UISETP.EQ.AND UP2, UPT, UR5, URZ, !UP1 ;  /* 0x000000ff0500728c */ /* 0x000fe4000cf42270 */
[----:B------:R-:W-:-:S04]  /*0530*/  USEL UR6, URZ, 0x1, UP1 ;  /* 0x00000001ff067887 */ /* 0x000fc80008800000 */
[----:B------:R-:W-:Y:S02]  /*0540*/  PLOP3.LUT P5, PT, P1, PT, UP2, 0x80, 0x8 ;  /* 0x000000000008781c */ /* 0x000fe40000faf028 */
[----:B---3--:R-:W-:-:S13]  /*0550*/  ISETP.NE.AND P0, PT, R0, RZ, PT ;  /* 0x000000ff0000720c */ /* 0x008fda0003f05270 */
[----:B------:R-:W-:Y:S05]  /*0560*/  @P0 BRA `(.L_x_9) ;  /* 0x0000000400000947 */ /* 0x000fea0003800000 */
[----:B------:R-:W-:Y:S01]  /*0570*/  ELECT P0, URZ, PT ;  /* 0x0000000000ff782f */ /* 0x000fe20003800000 */
[----:B------:R-:W-:-:S12]  /*0580*/  BSSY.RECONVERGENT B0, `(.L_x_9) ;  /* 0x000003e000007945 */ /* 0x000fd80003800200 */
[----:B------:R-:W-:Y:S05]  /*0590*/  @!P0 BRA `(.L_x_10) ;  /* 0x0000000000f08947 */ /* 0x000fea0003800000 */
[----:B------:R-:W-:Y:S01]  /*05a0*/  UMOV UR8, 0x400 ;  /* 0x0000040000087882 */ /* 0x000fe20000000000 */
[----:B------:R-:W-:Y:S01]  /*05b0*/  UMOV UR7, 0x1 ;  /* 0x0000000100077882 */ /* 0x000fe20000000000 */
[----:B------:R-:W-:Y:S02]  /*05c0*/  ULEA UR8, UR37, UR8, 0x18 ;  /* 0x0000000825087291 */ /* 0x000fe4000f8ec0ff */
[----:B------:R-:W-:-:S04]  /*05d0*/  UIADD3 UR12, UPT, UPT, -UR7, 0x100000, URZ ;  /* 0x00100000070c7890 */ /* 0x000fc8000fffe1ff */
[----:B------:R-:W-:Y:S02]  /*05e0*/  USHF.L.U32 UR13, UR12, 0xb, URZ ;  /* 0x0000000b0c0d7899 */ /* 0x000fe400080006ff */
[----:B------:R-:W-:Y:S01]  /*05f0*/  USHF.L.U32 UR12, UR12, 0x1, URZ ;  /* 0x000000010c0c7899 */ /* 0x000fe200080006ff */
[----:B------:R-:W3:Y:S11]  /*0600*/  FENCE.VIEW.ASYNC.S ;  /* 0x00000000000073c6 */ /* 0x000ef60000000000 */
[----:B---3--:R3:W4:Y:S01]  /*0610*/  SYNCS.EXCH.64 URZ, [UR8], UR12 ;  /* 0x0000000c08ff75b2 */ /* 0x0087220008000100 */
[----:B------:R3:W1:Y:S01]  /*0620*/  SYNCS.EXCH.64 URZ, [UR8+0xd0], UR12 ;  /* 0x0000d00c08ff75b2 */ /* 0x0006620008000100 */
        /* <DEDUP_REMOVED lines=49> */
[----:B------:R3:W1:Y:S02]  /*0940*/  SYNCS.EXCH.64 URZ, [UR8+0x198], UR12 ;  /* 0x0001980c08ff75b2 */ /* 0x0006640008000100 */
[----:B---34-:R-:W-:Y:S01]  /*0950*/  NOP ;  /* 0x0000000000007918 */ /* 0x018fe20000000000 */
.L_x_10:
[----:B------:R-:W-:Y:S05]  /*0960*/  BSYNC.RECONVERGENT B0 ;  /* 0x0000000000007941 */ /* 0x000fea0003800200 */
.L_x_9:
[----:B------:R-:W3:Y:S01]  /*0970*/  SHFL.IDX PT, R0, R102, RZ, 0x1f ;  /* 0x00001fff66007589 */ /* 0x000ee200000e0000 */
[----:B------:R-:W-:Y:S01]  /*0980*/  NOP ;  /* 0x0000000000007918 */ /* 0x000fe20000000000 */
[----:B---3--:R-:W-:-:S13]  /*0990*/  ISETP.NE.AND P0, PT, R0, 0x1, PT ;  /* 0x000000010000780c */ /* 0x008fda0003f05270 */
[----:B------:R-:W-:Y:S05]  /*09a0*/  @P0 BRA `(.L_x_11) ;  /* 0x0000000000440947 */ /* 0x000fea0003800000 */
[----:B------:R-:W-:Y:S01]  /*09b0*/  UMOV UR9, 0x400 ;  /* 0x0000040000097882 */ /* 0x000fe20000000000 */
[----:B------:R-:W-:Y:S01]  /*09c0*/  UMOV UR8, 0x20 ;  /* 0x0000002000087882 */ /* 0x000fe20000000000 */
[----:B------:R-:W-:Y:S01]  /*09d0*/  UMOV UR7, 0x80 ;  /* 0x0000008000077882 */ /* 0x000fe20000000000 */
[----:B------:R-:W-:Y:S02]  /*09e0*/  ULEA UR9, UR37, UR9, 0x18 ;  /* 0x0000000925097291 */ /* 0x000fe4000f8ec0ff */
[----:B------:R-:W-:-:S04]  /*09f0*/  UIADD3 UR12, UPT, UPT, -UR8, 0x100000, URZ ;  /* 0x00100000080c7890 */ /* 0x000fc8000fffe1ff */
[----:B------:R-:W-:Y:S02]  /*0a00*/  USHF.L.U32 UR13, UR12, 0xb, URZ ;  /* 0x0000000b0c0d7899 */ /* 0x000fe400080006ff */
[----:B------:R-:W-:Y:S02]  /*0a10*/  USHF.L.U32 UR12, UR12, 0x1, URZ ;  /* 0x000000010c0c7899 */ /* 0x000fe400080006ff */
[----:B------:R-:W-:-:S04]  /*0a20*/  UIADD3 UR14, UPT, UPT, -UR7, 0x100000, URZ ;  /* 0x00100000070e7890 */ /* 0x000fc8000fffe1ff */
[----:B------:R-:W-:Y:S02]  /*0a30*/  USHF.L.U32 UR15, UR14, 0xb, URZ ;  /* 0x0000000b0e0f7899 */ /* 0x000fe400080006ff */
[----:B------:R-:W-:Y:S01]  /*0a40*/  USHF.L.U32 UR14, UR14, 0x1, URZ ;  /* 0x000000010e0e7899 */ /* 0x000fe200080006ff */
[----:B------:R-:W-:Y:S01]  /*0a50*/  ELECT P0, URZ, PT ;  /* 0x0000000000ff782f */ /* 0x000fe20003800000 */
[----:B------:R-:W3:Y:S02]  /*0a60*/  FENCE.VIEW.ASYNC.S ;  /* 0x00000000000073c6 */ /* 0x000ee40000000000 */
[----:B---3--:R3:W4:Y:S08]  /*0a70*/  SYNCS.EXCH.64 URZ, [UR9+0x1a0], UR12 ;  /* 0x0001a00c09ff75b2 */ /* 0x0087300008000100 */
[----:B------:R3:W1:Y:S01]  /*0a80*/  SYNCS.EXCH.64 URZ, [UR9+0x1b0], UR14 ;  /* 0x0001b00e09ff75b2 */ /* 0x0006620008000100 */
[----:B------:R3:W1:Y:S01]  /*0a90*/  SYNCS.EXCH.64 URZ, [UR9+0x1a8], UR12 ;  /* 0x0001a80c09ff75b2 */ /* 0x0006620008000100 */
[----:B------:R3:W1:Y:S01]  /*0aa0*/  SYNCS.EXCH.64 URZ, [UR9+0x1b8], UR14 ;  /* 0x0001b80e09ff75b2 */ /* 0x0006620008000100 */
[----:B------:R-:W-:Y:S01]  /*0ab0*/  NOP ;  /* 0x0000000000007918 */ /* 0x000fe20000000000 */
.L_x_11:
[----:B------:R-:W2:Y:S01]  /*0ac0*/  SHFL.IDX PT, R0, R102, RZ, 0x1f ;  /* 0x00001fff66007589 */ /* 0x000ea200000e0000 */
[----:B------:R-:W-:Y:S01]  /*0ad0*/  NOP ;  /* 0x0000000000007918 */ /* 0x000fe20000000000 */
[----:B--2---:R-:W-:-:S13]  /*0ae0*/  ISETP.NE.AND P0, PT, R0, 0x3, PT ;  /* 0x000000030000780c */ /* 0x004fda0003f05270 */
[----:B------:R-:W-:Y:S05]  /*0af0*/  @P0 BRA `(.L_x_12) ;  /* 0x00000000002c0947 */ /* 0x000fea0003800000 */
[----:B------:R-:W-:Y:S01]  /*0b00*/  UMOV UR8, 0x400 ;  /* 0x0000040000087882 */ /* 0x000fe20000000000 */
[----:B------:R-:W-:Y:S01]  /*0b10*/  UMOV UR7, 0x20 ;  /* 0x0000002000077882 */ /* 0x000fe20000000000 */
[----:B------:R-:W-:Y:S02]  /*0b20*/  ULEA UR8, UR37, UR8, 0x18 ;  /* 0x0000000825087291 */ /* 0x000fe4000f8ec0ff */
[----:B---3--:R-:W-:-:S04]  /*0b30*/  UIADD3 UR12, UPT, UPT, -UR7, 0x100000, URZ ;  /* 0x00100000070c7890 */ /* 0x008fc8000fffe1ff */
[----:B------:R-:W-:Y:S02]  /*0b40*/  USHF.L.U32 UR13, UR12, 0xb, URZ ;  /* 0x0000000b0c0d7899 */ /* 0x000fe400080006ff */
[----:B------:R-:W-:Y:S01]  /*0b50*/  USHF.L.U32 UR12, UR12, 0x1, URZ ;  /* 0x000000010c0c7899 */ /* 0x000fe200080006ff */
[----:B------:R-:W-:Y:S01]  /*0b60*/  ELECT P0, URZ, PT ;  /* 0x0000000000ff782f */ /* 0x000fe20003800000 */
[----:B------:R-:W2:Y:S10]  /*0b70*/  FENCE.VIEW.ASYNC.S ;  /* 0x00000000000073c6 */ /* 0x000eb40000000000 */
[----:B--2---:R2:W3:Y:S01]  /*0b80*/  SYNCS.EXCH.64 URZ, [UR8+0x1c0], UR12 ;  /* 0x0001c00c08ff75b2 */ /* 0x0044e20008000100 */
[----:B------:R2:W1:Y:S01]  /*0b90*/  SYNCS.EXCH.64 URZ, [UR8+0x1c8], UR12 ;  /* 0x0001c80c08ff75b2 */ /* 0x0004620008000100 */
[----:B------:R-:W-:Y:S01]  /*0ba0*/  NOP ;  /* 0x0000000000007918 */ /* 0x000fe20000000000 */
.L_x_12:
[----:B------:R-:W4:Y:S01]  /*0bb0*/  SHFL.IDX PT, R0, R102, RZ, 0x1f ;  /* 0x00001fff66007589 */ /* 0x000f2200000e0000 */
[----:B------:R-:W-:Y:S01]  /*0bc0*/  NOP ;  /* 0x0000000000007918 */ /* 0x000fe20000000000 */
[----:B----4-:R-:W-:-:S13]  /*0bd0*/  ISETP.NE.AND P0, PT, R0, 0x4, PT ;  /* 0x000000040000780c */ /* 0x010fda0003f05270 */
[----:B------:R-:W-:Y:S05]  /*0be0*/  @P0 BRA `(.L_x_13) ;  /* 0x0000000000480947 */ /* 0x000fea0003800000 */
[----:B---3--:R-:W-:Y:S01]  /*0bf0*/  UMOV UR9, 0x1e0 ;  /* 0x000001e000097882 */ /* 0x008fe20000000000 */
[----:B--2---:R-:W-:Y:S01]  /*0c00*/  UMOV UR8, 0x400 ;  /* 0x0000040000087882 */ /* 0x004fe20000000000 */
[----:B------:R-:W-:Y:S01]  /*0c10*/  USEL UR9, UR9, 0x1a0, UP5 ;  /* 0x000001a009097887 */ /* 0x000fe2000a800000 */
        /* <DEDUP_REMOVED lines=9> */
[----:B------:R-:W2:Y:S02]  /*0cb0*/  FENCE.VIEW.ASYNC.S ;  /* 0x00000000000073c6 */ /* 0x000ea40000000000 */
[----:B--2---:R4:W2:Y:S08]  /*0cc0*/  SYNCS.EXCH.64 URZ, [UR8+0x1d0], UR12 ;  /* 0x0001d00c08ff75b2 */ /* 0x0048b00008000100 */
[----:B------:R4:W3:Y:S01]  /*0cd0*/  SYNCS.EXCH.64 URZ, [UR8+0x1e0], UR14 ;  /* 0x0001e00e08ff75b2 */ /* 0x0008e20008000100 */
[----:B------:R4:W1:Y:S01]  /*0ce0*/  SYNCS.EXCH.64 URZ, [UR8+0x1d8], UR12 ;  /* 0x0001d80c08ff75b2 */ /* 0x0008620008000100 */
[----:B------:R4:W1:Y:S02]  /*0cf0*/  SYNCS.EXCH.64 URZ, [UR8+0x1e8], UR14 ;  /* 0x0001e80e08ff75b2 */ /* 0x0008640008000100 */
[----:B----4-:R-:W-:Y:S01]  /*0d00*/  NOP ;  /* 0x0000000000007918 */ /* 0x010fe20000000000 */
.L_x_13:
[----:B------:R-:W4:Y:S01]  /*0d10*/  SHFL.IDX PT, R0, R102, RZ, 0x1f ;  /* 0x00001fff66007589 */ /* 0x000f2200000e0000 */
[----:B------:R-:W-:Y:S01]  /*0d20*/  NOP ;  /* 0x0000000000007918 */ /* 0x000fe20000000000 */
[----:B----4-:R-:W-:-:S13]  /*0d30*/  ISETP.NE.AND P0, PT, R0, 0x5, PT ;  /* 0x000000050000780c */ /* 0x010fda0003f05270 */
[----:B------:R-:W-:Y:S05]  /*0d40*/  @P0 BRA `(.L_x_14) ;  /* 0x0000000000540947 */ /* 0x000fea0003800000 */
[----:B---3--:R-:W-:Y:S01]  /*0d50*/  UMOV UR9, 0x400 ;  /* 0x0000040000097882 */ /* 0x008fe20000000000 */
[----:B--2---:R-:W-:Y:S01]  /*0d60*/  UMOV UR8, 0x1 ;  /* 0x0000000100087882 */ /* 0x004fe20000000000 */
        /* <DEDUP_REMOVED lines=13> */
[----:B------:R4:W1:Y:S01]  /*0e40*/  SYNCS.EXCH.64 URZ, [UR9+0x218], UR14 ;  /* 0x0002180e09ff75b2 */ /* 0x0008620008000100 */
[----:B------:R4:W1:Y:S01]  /*0e50*/  SYNCS.EXCH.64 URZ, [UR9+0x200], UR12 ;  /* 0x0002000c09ff75b2 */ /* 0x0008620008000100 */
[----:B------:R4:W1:Y:S01]  /*0e60*/  SYNCS.EXCH.64 URZ, [UR9+0x220], UR14 ;  /* 0x0002200e09ff75b2 */ /* 0x0008620008000100 */
[----:B------:R4:W1:Y:S01]  /*0e70*/  SYNCS.EXCH.64 URZ, [UR9+0x208], UR12 ;  /* 0x0002080c09ff75b2 */ /* 0x0008620008000100 */
[----:B------:R4:W1:Y:S02]  /*0e80*/  SYNCS.EXCH.64 URZ, [UR9+0x228], UR14 ;  /* 0x0002280e09ff75b2 */ /* 0x0008640008000100 */
[----:B----4-:R-:W-:Y:S01]  /*0e90*/  NOP ;  /* 0x0000000000007918 */ /* 0x010fe20000000000 */
.L_x_14:
[----:B------:R-:W4:Y:S01]  /*0ea0*/  SHFL.IDX PT, R0, R102, RZ, 0x1f ;  /* 0x00001fff66007589 */ /* 0x000f2200000e0000 */
[----:B------:R-:W-:Y:S01]  /*0eb0*/  ISETP.NE.OR P1, PT, RZ, UR10, !P1 ;  /* 0x0000000aff007c0c */ /* 0x000fe2000cf25670 */
[----:B------:R-:W-:Y:S01]  /*0ec0*/  NOP ;  /* 0x0000000000007918 */ /* 0x000fe20000000000 */
[----:B----4-:R-:W-:-:S13]  /*0ed0*/  ISETP.NE.AND P0, PT, R0, 0x3, PT ;  /* 0x000000030000780c */ /* 0x010fda0003f05270 */
[----:B------:R-:W-:Y:S05]  /*0ee0*/  @P0 BRA `(.L_x_15) ;  /* 0x0000000000340947 */ /* 0x000fea0003800000 */
[----:B--2---:R-:W-:Y:S01]  /*0ef0*/  UMOV UR8, 0x400 ;  /* 0x0000040000087882 */ /* 0x004fe20000000000 */
[----:B------:R-:W-:Y:S01]  /*0f00*/  UMOV UR7, 0x20 ;  /* 0x0000002000077882 */ /* 0x000fe20000000000 */
[----:B------:R-:W-:Y:S02]  /*0f10*/  ULEA UR8, UR37, UR8, 0x18 ;  /* 0x0000000825087291 */ /* 0x000fe4000f8ec0ff */
[----:B---3--:R-:W-:-:S04]  /*0f20*/  UIADD3 UR12, UPT, UPT, -UR7, 0x100000, URZ ;  /* 0x00100000070c7890 */ /* 0x008fc8000fffe1ff */
[----:B------:R-:W-:Y:S02]  /*0f30*/  USHF.L.U32 UR13, UR12, 0xb, URZ ;  /* 0x0000000b0c0d7899 */ /* 0x000fe400080006ff */
[----:B------:R-:W-:Y:S01]  /*0f40*/  USHF.L.U32 UR12, UR12, 0x1, URZ ;  /* 0x000000010c0c7899 */ /* 0x000fe200080006ff */
[----:B------:R-:W-:Y:S01]  /*0f50*/  ELECT P0, URZ, PT ;  /* 0x0000000000ff782f */ /* 0x000fe20003800000 */
[----:B------:R-:W2:Y:S10]  /*0f60*/  FENCE.VIEW.ASYNC.S ;  /* 0x00000000000073c6 */ /* 0x000eb40000000000 */
[----:B--2---:R4:W2:Y:S01]  /*0f70*/  SYNCS.EXCH.64 URZ, [UR8+0x230], UR12 ;  /* 0x0002300c08ff75b2 */ /* 0x0048a20008000100 */
[----:B------:R4:W3:Y:S01]  /*0f80*/  SYNCS.EXCH.64 URZ, [UR8+0x240], UR12 ;  /* 0x0002400c08ff75b2 */ /* 0x0008e20008000100 */
[----:B------:R4:W1:Y:S01]  /*0f90*/  SYNCS.EXCH.64 URZ, [UR8+0x238], UR12 ;  /* 0x0002380c08ff75b2 */ /* 0x0008620008000100 */
[----:B------:R4:W1:Y:S02]  /*0fa0*/  SYNCS.EXCH.64 URZ, [UR8+0x248], UR12 ;  /* 0x0002480c08ff75b2 */ /* 0x0008640008000100 */
[----:B----4-:R-:W-:Y:S01]  /*0fb0*/  NOP ;  /* 0x0000000000007918 */ /* 0x010fe20000000000 */
.L_x_15:
[----:B------:R-:W-:Y:S01]  /*0fc0*/  VOTEU.ALL UP1, P1 ;  /* 0x0000000000ff7886 */ /* 0x000fe20000820000 */
[----:B--2---:R-:W2:Y:S01]  /*0fd0*/  LDCU UR8, c[0x0][0x36c] ;  /* 0x00006d80ff0877ac */ /* 0x004ea20008000800 */
[----:B------:R-:W-:Y:S01]  /*0fe0*/  NOP ;  /* 0x0000000000007918 */ /* 0x000fe20000000000 */
[----:B------:R-:W-:Y:S01]  /*0ff0*/  LOP3.LUT R10, R109, 0x1f, RZ, 0xc0, !PT ;  /* 0x0000001f6d0a7812 */ /* 0x000fe200078ec0ff */
[----:B---3--:R-:W-:Y:S01]  /*1000*/  UMOV UR12, 0x20 ;  /* 0x00000020000c7882 */ /* 0x008fe20000000000 */
[----:B------:R-:W-:Y:S01]  /*1010*/  @!UP1 UMOV UR7, 0x400 ;  /* 0x0000040000079882 */ /* 0x000fe20000000000 */
[----:B------:R-:W-:-:S04]  /*1020*/  @!UP1 UIADD3 UR12, UPT, UPT, -UR12, 0x100000, URZ ;  /* 0x001000000c0c9890 */ /* 0x000fc8000fffe1ff */
[----:B------:R-:W-:Y:S02]  /*1030*/  @!UP1 USHF.L.U32 UR13, UR12, 0xb, URZ ;  /* 0x0000000b0c0d9899 */ /* 0x000fe400080006ff */
[----:B------:R-:W-:Y:S02]  /*1040*/  @!UP1 USHF.L.U32 UR12, UR12, 0x1, URZ ;  /* 0x000000010c0c9899 */ /* 0x000fe400080006ff */
[----:B------:R-:W-:Y:S01]  /*1050*/  @!UP1 ULEA UR7, UR37, UR7, 0x18 ;  /* 0x0000000725079291 */ /* 0x000fe2000f8ec0ff */
[----:B------:R-:W-:Y:S01]  /*1060*/  VOTEU.ALL UP1, P1 ;  /* 0x0000000000ff7886 */ /* 0x000fe20000820000 */
[----:B------:R-:W-:Y:S01]  /*1070*/  UISETP.NE.AND UP4, UPT, UR10, URZ, UPT ;  /* 0x000000ff0a00728c */ /* 0x000fe2000bf85270 */
[----:B------:R-:W3:Y:S09]  /*1080*/  FENCE.VIEW.ASYNC.S ;  /* 0x00000000000073c6 */ /* 0x000ef20000000000 */
[----:B---3--:R3:W4:Y:S01]  /*1090*/  @!UP1 SYNCS.EXCH.64 URZ, [UR7+0x250], UR12 ;  /* 0x0002500c07ff95b2 */ /* 0x0087220008000100 */
[----:B--2---:R-:W-:-:S09]  /*10a0*/  UISETP.EQ.U32.AND UP1, UPT, UR8, 0x1, UPT ;  /* 0x000000010800788c */ /* 0x004fd2000bf22070 */
[----:B------:R-:W-:Y:S05]  /*10b0*/  BRA.U !UP1, `(.L_x_16) ;  /* 0x0000000109087547 */ /* 0x000fea000b800000 */
[----:B-1--4-:R-:W-:Y:S01]  /*10c0*/  UCGABAR_ARV ;  /* 0x00000000000079c7 */ /* 0x012fe20008000000 */
[----:B------:R-:W-:Y:S05]  /*10d0*/  BRA `(.L_x_17) ;  /* 0x0000000000047947 */ /* 0x000fea0003800000 */
.L_x_16:
[----:B-1--4-:R-:W-:Y:S01]  /*10e0*/  NOP ;  /* 0x0000000000007918 */ /* 0x012fe20000000000 */
.L_x_17:
[----:B------:R-:W1:Y:S01]  /*10f0*/  S2R R11, SR_CTAID.X ;  /* 0x00000000000b7919 */ /* 0x000e620000002500 */
[----:B------:R-:W-:-:S05]  /*1100*/  CS2R.32 R96, SR_CgaSize ;  /* 0x0000000000607805 */ /* 0x000fca0000008a00 */
[----:B------:R-:W-:-:S05]  /*1110*/  IMAD R96, R96, -0xa0, RZ ;  /* 0xffffff6060607824 */ /* 0x000fca00078e02ff */
[----:B------:R-:W-:-:S14]  /*1120*/  R2UR UR8, R96 ;  /* 0x00000000600872ca */ /* 0x000fdc00000e0000 */
[----:B------:R-:W2:Y:S01]  /*1130*/  LDCU UR8, c[0x0][UR8+0x2b0] ;  /* 0x00005600080877ac */ /* 0x000ea20008000800 */
[----:B------:R-:W-:-:S05]  /*1140*/  CS2R.32 R0, SR_CgaSize ;  /* 0x0000000000007805 */ /* 0x000fca0000008a00 */
[----:B------:R-:W-:-:S06]  /*1150*/  IMAD R0, R0, -0xa0, RZ ;  /* 0xffffff6000007824 */ /* 0x000fcc00078e02ff */
[----:B------:R-:W4:Y:S01]  /*1160*/  LDC R0, c[0x0][R0+0x2a0] ;  /* 0x0000a80000007b82 */ /* 0x000f220000000800 */
[----:B------:R-:W-:Y:S01]  /*1170*/  PRMT R8, RZ, 0x7610, R8 ;  /* 0x00007610ff087816 */ /* 0x000fe20000000008 */
[----:B------:R-:W2:Y:S01]  /*1180*/  S2R R20, SR_CTAID.Y ;  /* 0x0000000000147919 */ /* 0x000ea20000002600 */
[----:B------:R-:W-:-:S05]  /*1190*/  CS2R.32 R96, SR_CgaSize ;  /* 0x0000000000607805 */ /* 0x000fca0000008a00 */
[----:B------:R-:W-:-:S05]  /*11a0*/  IMAD R96, R96, -0xa0, RZ ;  /* 0xffffff6060607824 */ /* 0x000fca00078e02ff */
[----:B---3--:R-:W-:-:S14]  /*11b0*/  R2UR UR7, R96 ;  /* 0x00000000600772ca */ /* 0x008fdc00000e0000 */
[----:B------:R-:W3:Y:S01]  /*11c0*/  LDCU UR7, c[0x0][UR7+0x2b4] ;  /* 0x00005680070777ac */ /* 0x000ee20008000800 */
[----:B------:R-:W-:Y:S01]  /*11d0*/  UISETP.NE.AND UP2, UPT, UR10, 0x2, UPT ;  /* 0x000000020a00788c */ /* 0x000fe2000bf45270 */
[----:B------:R-:W2:Y:S01]  /*11e0*/  LDC R9, c[0x0][0xb24] ;  /* 0x0002c900ff097b82 */ /* 0x000ea20000000800 */
[----:B------:R-:W-:-:S05]  /*11f0*/  CS2R.32 R94, SR_CgaSize ;  /* 0x00000000005e7805 */ /* 0x000fca0000008a00 */
[----:B------:R-:W-:-:S06]  /*1200*/  IMAD R94, R94, -0xa0, RZ ;  /* 0xffffff605e5e7824 */ /* 0x000fcc00078e02ff */
[----:B------:R-:W4:Y:S08]  /*1210*/  LDC R94, c[0x0][R94+0x2a4] ;  /* 0x0000a9005e5e7b82 */ /* 0x000f300000000800 */
[----:B------:R-:W4:Y:S01]  /*1220*/  LDC R40, c[0x0][0xb24] ;  /* 0x0002c900ff287b82 */ /* 0x000f220000000800 */
[----:B-1----:R-:W-:Y:S01]  /*1230*/  I2FP.F32.U32 R4, R11 ;  /* 0x0000000b00047245 */ /* 0x002fe20000201000 */
[----:B------:R-:W-:-:S06]  /*1240*/  IMAD.MOV.U32 R21, RZ, RZ, R11 ;  /* 0x000000ffff157224 */ /* 0x000fcc00078e000b */
[----:B------:R-:W1:Y:S01]  /*1250*/  S2UR UR36, SR_CTAID.Z ;  /* 0x00000000002479c3 */ /* 0x000e620000002700 */
[----:B--2---:R-:W-:Y:S02]  /*1260*/  ISETP.GE.AND P0, PT, R9, 0x1, PT ;  /* 0x000000010900780c */ /* 0x004fe40003f06270 */
[----:B------:R-:W-:Y:S01]  /*1270*/  I2FP.F32.U32 R2, R20 ;  /* 0x0000001400027245 */ /* 0x000fe20000201000 */
[----:B------:R-:W-:-:S04]  /*1280*/  FMUL R4, R4, UR8 ;  /* 0x0000000804047c20 */ /* 0x000fc80008400000 */
[----:B---3--:R-:W-:Y:S01]  /*1290*/  FMUL R2, R2, UR7 ;  /* 0x0000000702027c20 */ /* 0x008fe20008400000 */
[----:B------:R-:W2:Y:S01]  /*12a0*/  F2I.U32.TRUNC.NTZ R96, R4 ;  /* 0x0000000400607305 */ /* 0x000ea2000020f000 */
[----:B------:R-:W3:Y:S07]  /*12b0*/  LDCU UR7, c[0x0][0xb30] ;  /* 0x00016600ff0777ac */ /* 0x000eee0008000800 */
[----:B------:R-:W1:Y:S01]  /*12c0*/  F2I.U32.TRUNC.NTZ R3, R2 ;  /* 0x0000000200037305 */ /* 0x000e62000020f000 */
[----:B--2---:R-:W-:-:S04]  /*12d0*/  IMAD.MOV R96, RZ, RZ, -R96 ;  /* 0x000000ffff607224 */ /* 0x004fc800078e0a60 */
[----:B----4-:R-:W-:Y:S01]  /*12e0*/  IMAD R96, R0, R96, R11 ;  /* 0x0000006000607224 */ /* 0x010fe200078e020b */
[----:B------:R-:W-:Y:S01]  /*12f0*/  PRMT R0, RZ, 0x7610, R0 ;  /* 0x00007610ff007816 */ /* 0x000fe20000000000 */
[----:B---3--:R-:W-:Y:S01]  /*1300*/  UISETP.NE.AND UP3, UPT, UR7, 0x1, UPT ;  /* 0x000000010700788c */ /* 0x008fe2000bf65270 */
[----:B-1----:R-:W-:-:S05]  /*1310*/  IADD3 R3, PT, PT, -R3, RZ, RZ ;  /* 0x000000ff03037210 */ /* 0x002fca0007ffe1ff */
[----:B------:R-:W-:Y:S01]  /*1320*/  IMAD R94, R94, R3, R20 ;  /* 0x000000035e5e7224 */ /* 0x000fe200078e0214 */
[----:B------:R-:W-:Y:S06]  /*1330*/  BRA.U UP4, `(.L_x_18) ;  /* 0x0000000104247547 */ /* 0x000fec000b800000 */
[----:B------:R-:W-:Y:S01]  /*1340*/  ISETP.NE.AND P1, PT, R94, RZ, PT ;  /* 0x000000ff5e00720c */ /* 0x000fe20003f25270 */
[----:B------:R-:W-:Y:S01]  /*1350*/  IMAD.MOV.U32 R0, RZ, RZ, 0x3 ;  /* 0x00000003ff007424 */ /* 0x000fe200078e00ff */
[C---:B------:R-:W-:Y:S02]  /*1360*/  LOP3.LUT R3, R96.reuse, 0xfffffffe, RZ, 0xc0, !PT ;  /* 0xfffffffe60037812 */ /* 0x040fe400078ec0ff */
[----:B------:R-:W-:Y:S02]  /*1370*/  ISETP.LT.U32.OR P1, PT, R96, 0x2, !P1 ;  /* 0x000000026000780c */ /* 0x000fe40004f21470 */
[----:B------:R-:W-:Y:S02]  /*1380*/  SHF.L.U32 R0, R0, R3, RZ ;  /* 0x0000000300007219 */ /* 0x000fe400000006ff */
[----:B------:R-:W-:Y:S02]  /*1390*/  SEL R5, RZ, 0x1, !P1 ;  /* 0x00000001ff057807 */ /* 0x000fe40004800000 */
[----:B------:R-:W-:-:S05]  /*13a0*/  SEL R2, RZ, 0x2, !P1 ;  /* 0x00000002ff027807 */ /* 0x000fca0004800000 */
[----:B------:R-:W-:-:S05]  /*13b0*/  IMAD.IADD R2, R5, 0x1, R2 ;  /* 0x0000000105027824 */ /* 0x000fca00078e0202 */
[----:B------:R-:W-:Y:S02]  /*13c0*/  PRMT R8, R2, 0x7610, R8 ;  /* 0x0000761002087816 */ /* 0x000fe40000000008 */
.L_x_18:
[----:B------:R-:W-:Y:S05]  /*13d0*/  @!P0 BRA `(.L_x_19) ;  /* 0x0000000000b88947 */ /* 0x000fea0003800000 */
[----:B------:R-:W1:Y:S01]  /*13e0*/  LDC.64 R4, c[0x0][0xb18] ;  /* 0x0002c600ff047b82 */ /* 0x000e620000000a00 */
[----:B------:R-:W-:-:S07]  /*13f0*/  ISETP.NE.AND P0, PT, R9, 0x1, PT ;  /* 0x000000010900780c */ /* 0x000fce0003f05270 */
[----:B------:R-:W2:Y:S08]  /*1400*/  LDC R14, c[0x0][0xb0c] ;  /* 0x0002c300ff0e7b82 */ /* 0x000eb00000000800 */
[----:B------:R-:W3:Y:S08]  /*1410*/  LDC R13, c[0x0][0x370] ;  /* 0x0000dc00ff0d7b82 */ /* 0x000ef00000000800 */
[----:B------:R-:W4:Y:S01]  /*1420*/  LDC R16, c[0x0][0x374] ;  /* 0x0000dd00ff107b82 */ /* 0x000f220000000800 */
[----:B-1----:R-:W-:-:S07]  /*1430*/  ISETP.NE.AND P1, PT, R4, 0x1, PT ;  /* 0x000000010400780c */ /* 0x002fce0003f25270 */
[----:B------:R-:W3:Y:S01]  /*1440*/  LDC.64 R6, c[0x0][0xb10] ;  /* 0x0002c400ff067b82 */ /* 0x000ee20000000a00 */
[----:B--2---:R-:W-:-:S07]  /*1450*/  ISETP.NE.AND P2, PT, R14, 0x1, PT ;  /* 0x000000010e00780c */ /* 0x004fce0003f45270 */
[----:B------:R-:W1:Y:S08]  /*1460*/  LDC R12, c[0x0][0xb20] ;  /* 0x0002c800ff0c7b82 */ /* 0x000e700000000800 */
[----:B------:R-:W2:Y:S01]  /*1470*/  LDC.64 R2, c[0x0][0xb28] ;  /* 0x0002ca00ff027b82 */ /* 0x000ea20000000a00 */
[----:B----4-:R-:W-:-:S04]  /*1480*/  IMAD.HI.U32 R15, R16, R5, RZ ;  /* 0x00000005100f7227 */ /* 0x010fc800078e00ff */
[----:B------:R-:W-:-:S04]  /*1490*/  IMAD.HI.U32 R5, R20, R5, RZ ;  /* 0x0000000514057227 */ /* 0x000fc800078e00ff */
[----:B---3--:R-:W-:-:S04]  /*14a0*/  IMAD.HI.U32 R18, R13, R6, RZ ;  /* 0x000000060d127227 */ /* 0x008fc800078e00ff */
[C---:B------:R-:W-:Y:S01]  /*14b0*/  IMAD.HI.U32 R22, R11.reuse, R6, RZ ;  /* 0x000000060b167227 */ /* 0x040fe200078e00ff */
[-C--:B------:R-:W-:Y:S02]  /*14c0*/  @P2 SHF.R.U32.HI R13, RZ, R7.reuse, R18 ;  /* 0x00000007ff0d2219 */ /* 0x080fe40000011612 */
[-C--:B-1----:R-:W-:Y:S02]  /*14d0*/  @P1 SHF.R.U32.HI R16, RZ, R12.reuse, R15 ;  /* 0x0000000cff101219 */ /* 0x082fe4000001160f */
[----:B------:R-:W-:Y:S02]  /*14e0*/  SHF.R.U32.HI R5, RZ, R12, R5 ;  /* 0x0000000cff057219 */ /* 0x000fe40000011605 */
[----:B------:R-:W-:Y:S02]  /*14f0*/  SHF.R.U32.HI R22, RZ, R7, R22 ;  /* 0x00000007ff167219 */ /* 0x000fe40000011616 */
[----:B------:R-:W-:Y:S01]  /*1500*/  SEL R5, R20, R5, !P1 ;  /* 0x0000000514057207 */ /* 0x000fe20004800000 */
[----:B--2---:R-:W-:Y:S01]  /*1510*/  IMAD.HI.U32 R18, R16, R2, RZ ;  /* 0x0000000210127227 */ /* 0x004fe200078e00ff */
[----:B------:R-:W-:-:S02]  /*1520*/  SEL R21, R11, R22, !P2 ;  /* 0x000000160b157207 */ /* 0x000fc40005000000 */
[----:B------:R-:W-:Y:S01]  /*1530*/  IADD3 R7, PT, PT, -R5, RZ, RZ ;  /* 0x000000ff05077210 */ /* 0x000fe20007ffe1ff */
[----:B------:R-:W-:Y:S01]  /*1540*/  IMAD.HI.U32 R6, R13, R2, RZ ;  /* 0x000000020d067227 */ /* 0x000fe200078e00ff */
[----:B------:R-:W-:-:S03]  /*1550*/  @P0 SHF.R.U32.HI R16, RZ, R3, R18 ;  /* 0x00000003ff100219 */ /* 0x000fc60000011612 */
[----:B------:R-:W-:Y:S01]  /*1560*/  IMAD R7, R4, R7, R20 ;  /* 0x0000000704077224 */ /* 0x000fe200078e0214 */
[----:B------:R-:W-:Y:S01]  /*1570*/  @P0 SHF.R.U32.HI R13, RZ, R3, R6 ;  /* 0x00000003ff0d0219 */ /* 0x000fe20000011606 */
[----:B------:R-:W-:-:S04]  /*1580*/  IMAD R16, R16, R9, RZ ;  /* 0x0000000910107224 */ /* 0x000fc800078e02ff */
[----:B------:R-:W-:Y:S01]  /*1590*/  IMAD R6, R13, R9, RZ ;  /* 0x000000090d067224 */ /* 0x000fe200078e02ff */
[----:B------:R-:W-:-:S04]  /*15a0*/  ISETP.GE.AND P1, PT, R5, R16, PT ;  /* 0x000000100500720c */ /* 0x000fc80003f26270 */
[----:B------:R-:W-:Y:S01]  /*15b0*/  ISETP.GE.OR P1, PT, R21, R6, P1 ;  /* 0x000000061500720c */ /* 0x000fe20000f26670 */
[----:B------:R-:W-:-:S05]  /*15c0*/  IMAD.HI.U32 R6, R5, R2, RZ ;  /* 0x0000000205067227 */ /* 0x000fca00078e00ff */
[----:B------:R-:W-:-:S04]  /*15d0*/  SHF.R.U32.HI R6, RZ, R3, R6 ;  /* 0x00000003ff067219 */ /* 0x000fc80000011606 */
[----:B------:R-:W-:-:S03]  /*15e0*/  SEL R6, R5, R6, !P0 ;  /* 0x0000000605067207 */ /* 0x000fc60004000000 */
[----:B------:R-:W-:Y:S01]  /*15f0*/  @!P1 IMAD.HI.U32 R12, R21, R2, RZ ;  /* 0x00000002150c9227 */ /* 0x000fe200078e00ff */
[----:B------:R-:W-:-:S04]  /*1600*/  IADD3 R2, PT, PT, -R6, RZ, RZ ;  /* 0x000000ff06027210 */ /* 0x000fc80007ffe1ff */
[----:B------:R-:W-:Y:S01]  /*1610*/  @!P1 SHF.R.U32.HI R12, RZ, R3, R12 ;  /* 0x00000003ff0c9219 */ /* 0x000fe2000001160c */
[----:B------:R-:W-:-:S03]  /*1620*/  IMAD R2, R9, R2, R5 ;  /* 0x0000000209027224 */ /* 0x000fc600078e0205 */
[----:B------:R-:W-:-:S05]  /*1630*/  @!P1 SEL R3, R21, R12, !P0 ;  /* 0x0000000c15039207 */ /* 0x000fca0004000000 */
[--C-:B------:R-:W-:Y:S02]  /*1640*/  @!P1 IMAD.IADD R6, R6, 0x1, -R3.reuse ;  /* 0x0000000106069824 */ /* 0x100fe400078e0a03 */
[----:B------:R-:W-:Y:S01]  /*1650*/  @!P1 IMAD R3, R2, R13, R3 ;  /* 0x0000000d02039224 */ /* 0x000fe200078e0203 */
[----:B------:R-:W-:Y:S01]  /*1660*/  IADD3 R2, PT, PT, -R21, RZ, RZ ;  /* 0x000000ff15027210 */ /* 0x000fe20007ffe1ff */
[----:B------:R-:W-:Y:S02]  /*1670*/  @!P1 IMAD R5, R6, R9, R21 ;  /* 0x0000000906059224 */ /* 0x000fe400078e0215 */
[----:B------:R-:W-:Y:S02]  /*1680*/  @!P1 IMAD.MOV.U32 R21, RZ, RZ, R3 ;  /* 0x000000ffff159224 */ /* 0x000fe400078e0003 */
[----:B------:R-:W-:Y:S02]  /*1690*/  IMAD R2, R14, R2, R11 ;  /* 0x000000020e027224 */ /* 0x000fe400078e020b */
[----:B------:R-:W-:-:S02]  /*16a0*/  IMAD R20, R5, R4, R7 ;  /* 0x0000000405147224 */ /* 0x000fc400078e0207 */
[----:B------:R-:W-:Y:S02]  /*16b0*/  IMAD R21, R21, R14, R2 ;  /* 0x0000000e15157224 */ /* 0x000fe400078e0202 */
.L_x_19:
[----:B------:R-:W-:Y:S05]  /*16c0*/  BRA.U UP3, `(.L_x_20) ;  /* 0x0000000103407547 */ /* 0x000fea000b800000 */
[----:B------:R-:W1:Y:S08]  /*16d0*/  LDC.64 R4, c[0x0][0xb10] ;  /* 0x0002c400ff047b82 */ /* 0x000e700000000a00 */
[----:B------:R-:W2:Y:S08]  /*16e0*/  LDC.64 R2, c[0x0][0xb18] ;  /* 0x0002c600ff027b82 */ /* 0x000eb00000000a00 */
[----:B------:R-:W3:Y:S08]  /*16f0*/  LDC R6, c[0x0][0xb20] ;  /* 0x0002c800ff067b82 */ /* 0x000ef00000000800 */
[----:B------:R-:W4:Y:S01]  /*1700*/  LDC R12, c[0x0][0xb0c] ;  /* 0x0002c300ff0c7b82 */ /* 0x000f220000000800 */
[----:B-1----:R-:W-:-:S05]  /*1710*/  IMAD.HI.U32 R4, R21, R4, RZ ;  /* 0x0000000415047227 */ /* 0x002fca00078e00ff */
[----:B------:R-:W-:Y:S01]  /*1720*/  SHF.R.U32.HI R4, RZ, R5, R4 ;  /* 0x00000005ff047219 */ /* 0x000fe20000011604 */
[----:B--2---:R-:W-:Y:S01]  /*1730*/  IMAD.HI.U32 R3, R20, R3, RZ ;  /* 0x0000000314037227 */ /* 0x004fe200078e00ff */
[----:B------:R-:W-:-:S04]  /*1740*/  ISETP.NE.AND P0, PT, R2, 0x1, PT ;  /* 0x000000010200780c */ /* 0x000fc80003f05270 */
[----:B---3--:R-:W-:-:S04]  /*1750*/  SHF.R.U32.HI R3, RZ, R6, R3 ;  /* 0x00000006ff037219 */ /* 0x008fc80000011603 */
[----:B------:R-:W-:Y:S02]  /*1760*/  SEL R3, R20, R3, !P0 ;  /* 0x0000000314037207 */ /* 0x000fe40004000000 */
[----:B----4-:R-:W-:-:S04]  /*1770*/  ISETP.NE.AND P1, PT, R12, 0x1, PT ;  /* 0x000000010c00780c */ /* 0x010fc80003f25270 */
[----:B------:R-:W-:-:S05]  /*1780*/  SEL R6, R21, R4, !P1 ;  /* 0x0000000415067207 */ /* 0x000fca0004800000 */
[----:B------:R-:W-:Y:S02]  /*1790*/  IMAD.IADD R4, R3, 0x1, -R6 ;  /* 0x0000000103047824 */ /* 0x000fe400078e0a06 */
[----:B------:R-:W-:Y:S02]  /*17a0*/  IMAD.IADD R3, R6, 0x1, -R3 ;  /* 0x0000000106037824 */ /* 0x000fe400078e0a03 */
[----:B------:R-:W-:Y:S02]  /*17b0*/  IMAD R21, R4, R12, R21 ;  /* 0x0000000c04157224 */ /* 0x000fe400078e0215 */
[----:B------:R-:W-:Y:S02]  /*17c0*/  IMAD R20, R3, R2, R20 ;  /* 0x0000000203147224 */ /* 0x000fe400078e0214 */
.L_x_20:
[----:B------:R-:W-:Y:S05]  /*17d0*/  BRA.U !UP1, `(.L_x_21) ;  /* 0x00000001090c7547 */ /* 0x000fea000b800000 */
[----:B------:R-:W-:Y:S01]  /*17e0*/  UCGABAR_WAIT ;  /* 0x0000000000007dc7 */ /* 0x000fe20008000000 */
[----:B------:R-:W-:Y:S01]  /*17f0*/  CCTL.IVALL ;  /* 0x00000000ff00798f */ /* 0x000fe20002000000 */
[----:B------:R-:W-:Y:S05]  /*1800*/  BRA `(.L_x_22) ;  /* 0x0000000000047947 */ /* 0x000fea0003800000 */
.L_x_21:
[----:B------:R-:W-:Y:S06]  /*1810*/  BAR.SYNC.DEFER_BLOCKING 0x0 ;  /* 0x0000000000007b1d */ /* 0x000fec0000010000 */
.L_x_22:
[----:B------:R-:W-:Y:S05]  /*1820*/  BRA.U UP2, `(.L_x_23) ;  /* 0x0000001d02c07547 */ /* 0x000fea000b800000 */
[----:B------:R-:W1:Y:S01]  /*1830*/  LDCU UR4, c[0x0][0x38c] ;  /* 0x00007180ff0477ac */ /* 0x000e620008000800 */
[----:B------:R-:W2:Y:S01]  /*1840*/  LDC R9, c[0x0][0x370] ;  /* 0x0000dc00ff097b82 */ /* 0x000ea20000000800 */
[----:B------:R-:W-:Y:S01]  /*1850*/  IMAD.SHL.U32 R16, R11, 0x40, RZ ;  /* 0x000000400b107824 */ /* 0x000fe200078e00ff */
[----:B------:R-:W-:Y:S01]  /*1860*/  PLOP3.LUT P1, PT, PT, PT, UP5, 0x80, 0x8 ;  /* 0x000000000008781c */ /* 0x000fe20003f2f058 */
[----:B------:R-:W-:Y:S01]  /*1870*/  HFMA2 R12, -RZ, RZ, 0, 0 ;  /* 0x00000000ff0c7431 */ /* 0x000fe200000001ff */
[----:B------:R-:W-:Y:S01]  /*1880*/  UISETP.NE.AND UP1, UPT, UR10, URZ, UPT ;  /* 0x000000ff0a00728c */ /* 0x000fe2000bf25270 */
[----:B------:R-:W-:Y:S01]  /*1890*/  ISETP.NE.AND P4, PT, R10, RZ, P5 ;  /* 0x000000ff0a00720c */ /* 0x000fe20002f85270 */
[----:B------:R-:W-:Y:S01]  /*18a0*/  IMAD.MOV.U32 R15, RZ, RZ, 0x1 ;  /* 0x00000001ff0f7424 */ /* 0x000fe200078e00ff */
[----:B------:R-:W-:Y:S01]  /*18b0*/  PLOP3.LUT P1, PT, P1, PT, PT, 0x8, 0x80 ;  /* 0x000000000080781c */ /* 0x000fe20000f2e170 */
[----:B------:R-:W3:Y:S01]  /*18c0*/  LDC R0, c[0x0][0x374] ;  /* 0x0000dd00ff007b82 */ /* 0x000ee20000000800 */
[----:B------:R-:W-:Y:S01]  /*18d0*/  IMAD.MOV.U32 R14, RZ, RZ, RZ ;  /* 0x000000ffff0e7224 */ /* 0x000fe200078e00ff */
[----:B------:R-:W-:Y:S01]  /*18e0*/  MOV R8, 0x1 ;  /* 0x0000000100087802 */ /* 0x000fe20000000f00 */
[----:B------:R-:W-:Y:S01]  /*18f0*/  IMAD.MOV.U32 R10, RZ, RZ, RZ ;  /* 0x000000ffff0a7224 */ /* 0x000fe200078e00ff */
[----:B------:R-:W-:Y:S01]  /*1900*/  LOP3.LUT R16, R16, 0x40, RZ, 0xc0, !PT ;  /* 0x0000004010107812 */ /* 0x000fe200078ec0ff */
[----:B------:R-:W4:Y:S01]  /*1910*/  LDCU.64 UR14, c[0x0][0x348] ;  /* 0x00006900ff0e77ac */ /* 0x000f220008000a00 */
[----:B-1----:R-:W-:-:S02]  /*1920*/  UIADD3 UR5, UPT, UPT, UR4, 0x3f, URZ ;  /* 0x0000003f04057890 */ /* 0x002fc4000fffe0ff */
[----:B------:R-:W-:Y:S02]  /*1930*/  USEL UR22, UR6, 0x2, UP1 ;  /* 0x0000000206167887 */ /* 0x000fe40008800000 */
[----:B------:R-:W-:Y:S01]  /*1940*/  USHF.R.S32.HI UR7, URZ, 0x1f, UR5 ;  /* 0x0000001fff077899 */ /* 0x000fe20008011405 */
[----:B------:R-:W-:-:S03]  /*1950*/  UMOV UR23, URZ ;  /* 0x000000ff00177c82 */ /* 0x000fc60008000000 */
[----:B------:R-:W-:Y:S02]  /*1960*/  ULEA.HI UR7, UR7, UR5, URZ, 0x6 ;  /* 0x0000000507077291 */ /* 0x000fe4000f8f30ff */
[----:B------:R-:W-:Y:S02]  /*1970*/  UIADD3 UR5, UPT, UPT, UR4, -0x1, URZ ;  /* 0xffffffff04057890 */ /* 0x000fe4000fffe0ff */
[----:B------:R-:W-:Y:S02]  /*1980*/  USHF.R.S32.HI UR7, URZ, 0x6, UR7 ;  /* 0x00000006ff077899 */ /* 0x000fe40008011407 */
[----:B------:R-:W-:Y:S02]  /*1990*/  UISETP.GE.U32.AND UP2, UPT, UR5, -0x7f, UPT ;  /* 0xffffff810500788c */ /* 0x000fe4000bf46070 */
[----:B------:R-:W-:Y:S02]  /*19a0*/  UISETP.LT.U32.AND UP0, UPT, UR7, 0x1a, UPT ;  /* 0x0000001a0700788c */ /* 0x000fe4000bf01070 */
[----:B------:R-:W-:-:S02]  /*19b0*/  UIADD3 UR4, UPT, UPT, UR4, 0x7e, URZ ;  /* 0x0000007e04047890 */ /* 0x000fc4000fffe0ff */
[----:B------:R-:W-:-:S04]  /*19c0*/  USEL UR5, UR7, 0x1a, UP0 ;  /* 0x0000001a07057887 */ /* 0x000fc80008000000 */
[----:B------:R-:W-:Y:S02]  /*19d0*/  UIADD3 UR21, UPT, UPT, UR5, -0x1, URZ ;  /* 0xffffffff05157890 */ /* 0x000fe4000fffe0ff */
[----:B------:R-:W-:Y:S02]  /*19e0*/  @UP2 UIADD3 UR21, UPT, UPT, UR5, URZ, URZ ;  /* 0x000000ff05152290 */ /* 0x000fe4000fffe0ff */
[----:B------:R-:W-:Y:S02]  /*19f0*/  UIADD3 UR24, UPT, UPT, UR7, -UR5, URZ ;  /* 0x8000000507187290 */ /* 0x000fe4000fffe0ff */
[----:B------:R-:W-:Y:S02]  /*1a00*/  UIADD3 UR13, UPT, UPT, UR21, 0x1, URZ ;  /* 0x00000001150d7890 */ /* 0x000fe4000fffe0ff */
[----:B--2-4-:R-:W-:-:S12]  /*1a10*/  UIADD3 UR21, UPT, UPT, -UR21, URZ, URZ ;  /* 0x000000ff15157290 */ /* 0x014fd8000fffe1ff */
.L_x_43:
[----:B------:R-:W-:Y:S01]  /*1a20*/  UISETP.NE.AND UP0, UPT, UR37, URZ, UPT ;  /* 0x000000ff2500728c */ /* 0x000fe2000bf05270 */
[----:B------:R-:W1:Y:S08]  /*1a30*/  S2UR UR37, SR_CgaCtaId ;  /* 0x00000000002579c3 */ /* 0x000e700000008800 */
[----:B------:R-:W-:Y:S05]  /*1a40*/  BRA.U UP0, `(.L_x_24) ;  /* 0x0000000100347547 */ /* 0x000fea000b800000 */
[----:B------:R-:W2:Y:S01]  /*1a50*/  S2R R2, SR_CgaCtaId ;  /* 0x0000000000027919 */ /* 0x000ea20000008800 */
[----:B------:R-:W-:-:S04]  /*1a60*/  MOV R3, 0x400 ;  /* 0x0000040000037802 */ /* 0x000fc80000000f00 */
[----:B--2---:R-:W-:Y:S02]  /*1a70*/  LEA R3, R2, R3, 0x18 ;  /* 0x0000000302037211 */ /* 0x004fe400078ec0ff */
[----:B------:R-:W-:-:S03]  /*1a80*/  SHF.L.U32 R2, R8, 0x1f, RZ ;  /* 0x0000001f08027819 */ /* 0x000fc600000006ff */
[----:B------:R-:W-:-:S04]  /*1a90*/  IMAD R3, R10, 0x8, R3 ;  /* 0x000000080a037824 */ /* 0x000fc800078e0203 */
[----:B------:R-:W2:Y:S02]  /*1aa0*/  SYNCS.PHASECHK.TRANS64.TRYWAIT P0, [R3+URZ+0x240], R2 ;  /* 0x00024002030075a7 */ /* 0x000ea400080011ff */
[----:B--2---:R-:W-:Y:S05]  /*1ab0*/  @!P0 BRA `(.L_x_25) ;  /* 0x0000006c00648947 */ /* 0x004fea0003800000 */
.L_x_146:
[----:B------:R-:W-:Y:S01]  /*1ac0*/  VIADD R10, R10, 0x1 ;  /* 0x000000010a0a7836 */ /* 0x000fe20000000000 */
[----:B------:R2:W-:Y:S04]  /*1ad0*/  SYNCS.ARRIVE.TRANS64.A1T0 RZ, [R3+URZ+0x230], RZ ;  /* 0x000230ff03ff79a7 */ /* 0x0005e800081000ff */
[----:B------:R-:W-:-:S04]  /*1ae0*/  ISETP.NE.AND P0, PT, R10, 0x2, PT ;  /* 0x000000020a00780c */ /* 0x000fc80003f05270 */
[----:B------:R-:W-:Y:S02]  /*1af0*/  SEL R10, R10, RZ, P0 ;  /* 0x000000ff0a0a7207 */ /* 0x000fe40000000000 */
[----:B--2---:R-:W-:-:S04]  /*1b00*/  SEL R3, RZ, 0x1, P0 ;  /* 0x00000001ff037807 */ /* 0x004fc80000000000 */
[----:B------:R-:W-:-:S07]  /*1b10*/  LOP3.LUT R8, R8, R3, RZ, 0x3c, !PT ;  /* 0x0000000308087212 */ /* 0x000fce00078e3cff */
.L_x_24:
[----:B------:R-:W-:Y:S01]  /*1b20*/  UMOV UR6, 0x400 ;  /* 0x0000040000067882 */ /* 0x000fe20000000000 */
[----:B------:R-:W-:Y:S01]  /*1b30*/  LEA.HI R3, R21, R21, RZ, 0x1 ;  /* 0x0000001515037211 */ /* 0x000fe200078f08ff */
[----:B-1----:R-:W-:Y:S01]  /*1b40*/  ULEA UR6, UR37, UR6, 0x18 ;  /* 0x0000000625067291 */ /* 0x002fe2000f8ec0ff */
[----:B------:R-:W-:Y:S01]  /*1b50*/  SHF.L.U32 R2, R15, 0x1f, RZ ;  /* 0x0000001f0f027819 */ /* 0x000fe200000006ff */
[----:B------:R-:W-:Y:S01]  /*1b60*/  UISETP.GE.U32.AND UP0, UPT, UR4, 0x7f, UPT ;  /* 0x0000007f0400788c */ /* 0x000fe2000bf06070 */
[C---:B------:R-:W-:Y:S01]  /*1b70*/  R2UR UR9, R16.reuse ;  /* 0x00000000100972ca */ /* 0x040fe200000e0000 */
[----:B------:R-:W-:Y:S01]  /*1b80*/  ULEA UR8, UR23, UR6, 0x3 ;  /* 0x0000000617087291 */ /* 0x000fe2000f8e18ff */
[----:B------:R-:W-:Y:S01]  /*1b90*/  IMAD.SHL.U32 R3, R3, 0x40, RZ ;  /* 0x0000004003037824 */ /* 0x000fe200078e00ff */
[----:B------:R-:W-:Y:S01]  /*1ba0*/  R2UR UR11, R16 ;  /* 0x00000000100b72ca */ /* 0x000fe200000e0000 */
[----:B------:R-:W-:-:S03]  /*1bb0*/  UMOV UR25, URZ ;  /* 0x000000ff00197c82 */ /* 0x000fc60008000000 */
[----:B------:R-:W-:-:S03]  /*1bc0*/  R2UR UR35, R3 ;  /* 0x00000000032372ca */ /* 0x000fc600000e0000 */
[----:B------:R1:W2:Y:S01]  /*1bd0*/  SYNCS.PHASECHK.TRANS64.TRYWAIT P0, [UR8+0xd0], R2 ;  /* 0x0000d002ff0075a7 */ /* 0x0002a20008001108 */
[----:B------:R-:W-:-:S09]  /*1be0*/  R2UR UR8, R20 ;  /* 0x00000000140872ca */ /* 0x000fd200000e0000 */
[----:B------:R-:W-:-:S04]  /*1bf0*/  ULOP3.LUT UR35, UR9, 0xffffff80, UR35, 0xf8, !UPT ;  /* 0xffffff8009237892 */ /* 0x000fc8000f8ef823 */
[----:B------:R-:W-:Y:S01]  /*1c00*/  ULEA UR11, UR8, UR11, 0x7 ;  /* 0x0000000b080b7291 */ /* 0x000fe2000f8e38ff */
[----:B------:R-:W-:Y:S11]  /*1c10*/  BRA.U !UP0, `(.L_x_26) ;  /* 0x0000000108bc7547 */ /* 0x000ff6000b800000 */
[----:B------:R-:W-:Y:S01]  /*1c20*/  UMOV UR16, UR21 ;  /* 0x0000001500107c82 */ /* 0x000fe20008000000 */
[----:B------:R-:W-:Y:S01]  /*1c30*/  UMOV UR17, UR23 ;  /* 0x0000001700117c82 */ /* 0x000fe20008000000 */
[----:B------:R-:W-:-:S05]  /*1c40*/  UMOV UR34, URZ ;  /* 0x000000ff00227c82 */ /* 0x000fca0008000000 */
.L_x_32:
[----:B------:R-:W-:Y:S01]  /*1c50*/  ULEA UR33, UR17, UR6, 0x3 ;  /* 0x0000000611217291 */ /* 0x000fe2000f8e18ff */
[----:B------:R-:W-:Y:S01]  /*1c60*/  @P5 MOV R3, 0x4000 ;  /* 0x0000400000035802 */ /* 0x000fe20000000f00 */
[----:B-12-4-:R-:W-:Y:S10]  /*1c70*/  @P0 BRA `(.L_x_27) ;  /* 0x00000000000c0947 */ /* 0x016ff40003800000 */
[----:B------:R-:W-:-:S04]  /*1c80*/  SHF.L.U32 R5, R15, 0x1f, RZ ;  /* 0x0000001f0f057819 */ /* 0x000fc800000006ff */
[----:B------:R-:W2:Y:S02]  /*1c90*/  SYNCS.PHASECHK.TRANS64.TRYWAIT P0, [UR33+0xd0], R5 ;  /* 0x0000d005ff0075a7 */ /* 0x000ea40008001121 */
[----:B--2---:R-:W-:Y:S05]  /*1ca0*/  @!P0 BRA `(.L_x_28) ;  /* 0x0000006800fc8947 */ /* 0x004fea0003800000 */
.L_x_27:
[----:B------:R2:W-:Y:S01]  /*1cb0*/  @P5 SYNCS.ARRIVE.TRANS64 RZ, [UR33], R3 ;  /* 0x00000003ffff59a7 */ /* 0x0005e20008000021 */
[----:B------:R-:W-:Y:S02]  /*1cc0*/  ULOP3.LUT UR8, UR22, 0x2, URZ, 0xfc, !UPT ;  /* 0x0000000216087892 */ /* 0x000fe4000f8efcff */
[----:B------:R-:W-:Y:S02]  /*1cd0*/  UIADD3 UR16, UPT, UPT, UR16, 0x1, URZ ;  /* 0x0000000110107890 */ /* 0x000fe4000fffe0ff */
[----:B------:R-:W-:Y:S02]  /*1ce0*/  UISETP.NE.AND UP0, UPT, UR8, 0x2, UPT ;  /* 0x000000020800788c */ /* 0x000fe4000bf05270 */
[----:B------:R-:W-:-:S07]  /*1cf0*/  UISETP.NE.AND UP2, UPT, UR16, 0x1, UPT ;  /* 0x000000011000788c */ /* 0x000fce000bf45270 */
[----:B------:R-:W-:Y:S05]  /*1d00*/  BRA.U UP0, `(.L_x_29) ;  /* 0x0000000100047547 */ /* 0x000fea000b800000 */
[----:B------:R-:W-:Y:S05]  /*1d10*/  BPT.TRAP 0x1 ;  /* 0x000000040000795c */ /* 0x000fea0000300000 */
.L_x_29:
[----:B------:R-:W-:Y:S04]  /*1d20*/  BSSY.RECONVERGENT B0, `(.L_x_30) ;  /* 0x0000003000007945 */ /* 0x000fe80003800200 */
[----:B------:R-:W-:Y:S05]  /*1d30*/  @!P4 BRA `(.L_x_31) ;  /* 0x000000000004c947 */ /* 0x000fea0003800000 */
[----:B------:R-:W-:Y:S05]  /*1d40*/  BPT.TRAP 0x1 ;  /* 0x000000040000795c */ /* 0x000fea0000300000 */
.L_x_31:
[----:B------:R-:W-:Y:S05]  /*1d50*/  BSYNC.RECONVERGENT B0 ;  /* 0x0000000000007941 */ /* 0x000fea0003800200 */
.L_x_30:
[----:B------:R-:W-:Y:S02]  /*1d60*/  UIADD3 UR23, UPT, UPT, UR17, 0x1, URZ ;  /* 0x0000000111177890 */ /* 0x000fe4000fffe0ff */
[----:B------:R-:W-:Y:S02]  /*1d70*/  UIADD3 UR28, UP1, UPT, UR14, 0x80, URZ ;  /* 0x000000800e1c7890 */ /* 0x000fe4000ff3e0ff */
[----:B------:R-:W-:Y:S02]  /*1d80*/  UISETP.NE.AND UP0, UPT, UR23, 0x1a, UPT ;  /* 0x0000001a1700788c */ /* 0x000fe4000bf05270 */
[----:B------:R-:W-:Y:S02]  /*1d90*/  ULOP3.LUT UR33, UR33, 0xfefffff8, URZ, 0xc0, !UPT ;  /* 0xfefffff821217892 */ /* 0x000fe4000f8ec0ff */
[----:B------:R-:W-:Y:S02]  /*1da0*/  USEL UR9, URZ, 0x1, UP0 ;  /* 0x00000001ff097887 */ /* 0x000fe40008000000 */
[----:B------:R-:W-:-:S02]  /*1db0*/  USEL UR23, UR23, URZ, UP0 ;  /* 0x000000ff17177287 */ /* 0x000fc40008000000 */
[----:B------:R-:W-:Y:S02]  /*1dc0*/  UIADD3 UR26, UP0, UPT, UR14, 0x180, URZ ;  /* 0x000001800e1a7890 */ /* 0x000fe4000ff1e0ff */
[----:B------:R-:W-:Y:S01]  /*1dd0*/  ULEA UR8, UR23, UR6, 0x3 ;  /* 0x0000000617087291 */ /* 0x000fe2000f8e18ff */
[----:B------:R-:W-:Y:S01]  /*1de0*/  LOP3.LUT R15, R15, UR9, RZ, 0x3c, !PT ;  /* 0x000000090f0f7c12 */ /* 0x000fe2000f8e3cff */
[----:B------:R-:W-:Y:S02]  /*1df0*/  UIADD3.X UR29, UPT, UPT, URZ, UR15, URZ, UP1, !UPT ;  /* 0x0000000fff1d7290 */ /* 0x000fe40008ffe4ff */
[----:B------:R-:W-:Y:S01]  /*1e00*/  UIADD3.X UR27, UPT, UPT, URZ, UR15, URZ, UP0, !UPT ;  /* 0x0000000fff1b7290 */ /* 0x000fe200087fe4ff */
[----:B-1----:R-:W-:Y:S01]  /*1e10*/  SHF.L.U32 R2, R15, 0x1f, RZ ;  /* 0x0000001f0f027819 */ /* 0x002fe200000006ff */
[----:B------:R-:W-:Y:S01]  /*1e20*/  UMOV UR18, 0x0 ;  /* 0x0000000000127882 */ /* 0x000fe20000000000 */
[----:B------:R-:W-:Y:S01]  /*1e30*/  UMOV UR19, 0x10000000 ;  /* 0x1000000000137882 */ /* 0x000fe20000000000 */
[----:B------:R-:W-:Y:S01]  /*1e40*/  UMOV UR10, UR34 ;  /* 0x00000022000a7c82 */ /* 0x000fe20008000000 */
[----:B------:R4:W1:Y:S01]  /*1e50*/  SYNCS.PHASECHK.TRANS64.TRYWAIT P0, [UR8+0xd0], R2 ;  /* 0x0000d002ff0075a7 */ /* 0x0008620008001108 */
[----:B------:R-:W-:Y:S01]  /*1e60*/  ULEA UR8, UR17, UR6, 0xc ;  /* 0x0000000611087291 */ /* 0x000fe2000f8e60ff */
[----:B------:R-:W-:Y:S01]  /*1e70*/  UMOV UR12, UR36 ;  /* 0x00000024000c7c82 */ /* 0x000fe20008000000 */
[----:B------:R-:W-:-:S02]  /*1e80*/  UMOV UR9, UR33 ;  /* 0x0000002100097c82 */ /* 0x000fc40008000000 */
[----:B------:R-:W-:Y:S02]  /*1e90*/  UIADD3 UR32, UPT, UPT, UR8, 0x4400, URZ ;  /* 0x0000440008207890 */ /* 0x000fe4000fffe0ff */
[----:B------:R-:W-:Y:S01]  /*1ea0*/  UIADD3 UR8, UPT, UPT, UR8, 0x1e400, URZ ;  /* 0x0001e40008087890 */ /* 0x000fe2000fffe0ff */
[----:B------:R-:W-:Y:S01]  /*1eb0*/  UMOV UR25, UR13 ;  /* 0x0000000d00197c82 */ /* 0x000fe20008000000 */
[----:B------:R-:W-:-:S05]  /*1ec0*/  UMOV UR17, UR23 ;  /* 0x0000001700117c82 */ /* 0x000fca0008000000 */
[----:B------:R2:W-:Y:S02]  /*1ed0*/  UTMALDG.3D.2CTA [UR32], [UR28], desc[UR18] ;  /* 0x000012201c0075b4 */ /* 0x0005e40008211000 */
[----:B------:R4:W-:Y:S01]  /*1ee0*/  UTMALDG.3D.2CTA [UR8], [UR26], desc[UR18] ;  /* 0x000012081a0075b4 */ /* 0x0009e20008211000 */
[----:B--2---:R-:W-:Y:S01]  /*1ef0*/  UIADD3 UR34, UPT, UPT, UR34, 0x40, URZ ;  /* 0x0000004022227890 */ /* 0x004fe2000fffe0ff */
[----:B------:R-:W-:Y:S11]  /*1f00*/  BRA.U UP2, `(.L_x_32) ;  /* 0xfffffffd02507547 */ /* 0x000ff6000b83ffff */
.L_x_26:
[----:B----4-:R-:W-:Y:S01]  /*1f10*/  ULEA UR8, UR23, UR6, 0x3 ;  /* 0x0000000617087291 */ /* 0x010fe2000f8e18ff */
[----:B-1----:R-:W-:Y:S01]  /*1f20*/  SHF.L.U32 R2, R15, 0x1f, RZ ;  /* 0x0000001f0f027819 */ /* 0x002fe200000006ff */
[----:B------:R-:W-:Y:S01]  /*1f30*/  @!P1 SYNCS.ARRIVE.TRANS64.A1T0 RZ, [UR6+0x1c8], RZ ;  /* 0x0001c8ffffff99a7 */ /* 0x000fe20008100006 */
[----:B------:R-:W-:-:S06]  /*1f40*/  UISETP.GT.AND UP0, UPT, UR7, UR5, UPT ;  /* 0x000000050700728c */ /* 0x000fcc000bf04270 */
[----:B--2---:R1:W2:Y:S03]  /*1f50*/  SYNCS.PHASECHK.TRANS64.TRYWAIT P0, [UR8+0xd0], R2 ;  /* 0x0000d002ff0075a7 */ /* 0x0042a60008001108 */
[----:B------:R-:W-:Y:S05]  /*1f60*/  BRA.U !UP0, `(.L_x_33) ;  /* 0x0000000108bc7547 */ /* 0x000fea000b800000 */
[----:B------:R-:W-:Y:S01]  /*1f70*/  UIADD3 UR26, UPT, UPT, UR24, UR25, URZ ;  /* 0x00000019181a7290 */ /* 0x000fe2000fffe0ff */
[----:B------:R-:W-:-:S11]  /*1f80*/  UMOV UR27, UR23 ;  /* 0x00000017001b7c82 */ /* 0x000fd60008000000 */
.L_x_39:
[----:B------:R-:W-:Y:S01]  /*1f90*/  ULEA UR17, UR27, UR6, 0x3 ;  /* 0x000000061b117291 */ /* 0x000fe2000f8e18ff */
[----:B--2---:R-:W-:Y:S01]  /*1fa0*/  @P5 MOV R3, 0x4000 ;  /* 0x0000400000035802 */ /* 0x004fe20000000f00 */
[----:B-12---:R-:W-:Y:S10]  /*1fb0*/  @P0 BRA `(.L_x_34) ;  /* 0x00000000000c0947 */ /* 0x006ff40003800000 */
[----:B------:R-:W-:-:S04]  /*1fc0*/  SHF.L.U32 R5, R15, 0x1f, RZ ;  /* 0x0000001f0f057819 */ /* 0x000fc800000006ff */
[----:B------:R-:W2:Y:S02]  /*1fd0*/  SYNCS.PHASECHK.TRANS64.TRYWAIT P0, [UR17+0xd0], R5 ;  /* 0x0000d005ff0075a7 */ /* 0x000ea40008001111 */
[----:B--2---:R-:W-:Y:S05]  /*1fe0*/  @!P0 BRA `(.L_x_35) ;  /* 0x0000006800448947 */ /* 0x004fea0003800000 */
.L_x_34:
[----:B------:R2:W-:Y:S01]  /*1ff0*/  @P5 SYNCS.ARRIVE.TRANS64 RZ, [UR17], R3 ;  /* 0x00000003ffff59a7 */ /* 0x0005e20008000011 */
[----:B------:R-:W-:-:S04]  /*2000*/  ULOP3.LUT UR8, UR22, 0x2, URZ, 0xfc, !UPT ;  /* 0x0000000216087892 */ /* 0x000fc8000f8efcff */
[----:B------:R-:W-:-:S09]  /*2010*/  UISETP.NE.AND UP0, UPT, UR8, 0x2, UPT ;  /* 0x000000020800788c */ /* 0x000fd2000bf05270 */
[----:B------:R-:W-:Y:S05]  /*2020*/  BRA.U UP0, `(.L_x_36) ;  /* 0x0000000100047547 */ /* 0x000fea000b800000 */
[----:B------:R-:W-:Y:S05]  /*2030*/  BPT.TRAP 0x1 ;  /* 0x000000040000795c */ /* 0x000fea0000300000 */
.L_x_36:
[----:B------:R-:W-:Y:S04]  /*2040*/  BSSY.RECONVERGENT B0, `(.L_x_37) ;  /* 0x0000003000007945 */ /* 0x000fe80003800200 */
[----:B------:R-:W-:Y:S05]  /*2050*/  @!P4 BRA `(.L_x_38) ;  /* 0x000000000004c947 */ /* 0x000fea0003800000 */
[----:B------:R-:W-:Y:S05]  /*2060*/  BPT.TRAP 0x1 ;  /* 0x000000040000795c */ /* 0x000fea0000300000 */
.L_x_38:
[----:B------:R-:W-:Y:S05]  /*2070*/  BSYNC.RECONVERGENT B0 ;  /* 0x0000000000007941 */ /* 0x000fea0003800200 */
.L_x_37:
[----:B------:R-:W-:Y:S02]  /*2080*/  UIADD3 UR23, UPT, UPT, UR27, 0x1, URZ ;  /* 0x000000011b177890 */ /* 0x000fe4000fffe0ff */
[----:B------:R-:W-:Y:S02]  /*2090*/  UIADD3 UR32, UP1, UPT, UR14, 0x80, URZ ;  /* 0x000000800e207890 */ /* 0x000fe4000ff3e0ff */
[----:B------:R-:W-:Y:S02]  /*20a0*/  UISETP.NE.AND UP0, UPT, UR23, 0x1a, UPT ;  /* 0x0000001a1700788c */ /* 0x000fe4000bf05270 */
[----:B------:R-:W-:Y:S02]  /*20b0*/  USHF.L.U32 UR18, UR25, 0x6, URZ ;  /* 0x0000000619127899 */ /* 0x000fe400080006ff */
[----:B------:R-:W-:Y:S02]  /*20c0*/  USEL UR9, URZ, 0x1, UP0 ;  /* 0x00000001ff097887 */ /* 0x000fe40008000000 */
[----:B------:R-:W-:-:S02]  /*20d0*/  USEL UR23, UR23, URZ, UP0 ;  /* 0x000000ff17177287 */ /* 0x000fc40008000000 */
[----:B------:R-:W-:Y:S02]  /*20e0*/  UIADD3 UR30, UP0, UPT, UR14, 0x180, URZ ;  /* 0x000001800e1e7890 */ /* 0x000fe4000ff1e0ff */
[----:B------:R-:W-:Y:S01]  /*20f0*/  ULEA UR8, UR23, UR6, 0x3 ;  /* 0x0000000617087291 */ /* 0x000fe2000f8e18ff */
[----:B------:R-:W-:Y:S01]  /*2100*/  LOP3.LUT R15, R15, UR9, RZ, 0x3c, !PT ;  /* 0x000000090f0f7c12 */ /* 0x000fe2000f8e3cff */
[----:B------:R-:W-:Y:S02]  /*2110*/  ULOP3.LUT UR17, UR17, 0xfefffff8, URZ, 0xc0, !UPT ;  /* 0xfefffff811117892 */ /* 0x000fe4000f8ec0ff */
[----:B------:R-:W-:Y:S01]  /*2120*/  UIADD3.X UR33, UPT, UPT, URZ, UR15, URZ, UP1, !UPT ;  /* 0x0000000fff217290 */ /* 0x000fe20008ffe4ff */
[----:B-1----:R-:W-:Y:S01]  /*2130*/  SHF.L.U32 R2, R15, 0x1f, RZ ;  /* 0x0000001f0f027819 */ /* 0x002fe200000006ff */
[----:B------:R-:W-:Y:S01]  /*2140*/  UIADD3.X UR31, UPT, UPT, URZ, UR15, URZ, UP0, !UPT ;  /* 0x0000000fff1f7290 */ /* 0x000fe200087fe4ff */
[----:B------:R-:W-:Y:S02]  /*2150*/  UMOV UR28, 0x0 ;  /* 0x00000000001c7882 */ /* 0x000fe40000000000 */
[----:B------:R4:W1:Y:S01]  /*2160*/  SYNCS.PHASECHK.TRANS64.TRYWAIT P0, [UR8+0xd0], R2 ;  /* 0x0000d002ff0075a7 */ /* 0x0008620008001108 */
[----:B------:R-:W-:Y:S01]  /*2170*/  ULEA UR8, UR27, UR6, 0xc ;  /* 0x000000061b087291 */ /* 0x000fe2000f8e60ff */
[----:B------:R-:W-:Y:S01]  /*2180*/  UMOV UR29, 0x10000000 ;  /* 0x10000000001d7882 */ /* 0x000fe20000000000 */
[----:B------:R-:W-:-:S02]  /*2190*/  UMOV UR19, UR35 ;  /* 0x0000002300137c82 */ /* 0x000fc40008000000 */
[----:B------:R-:W-:Y:S02]  /*21a0*/  UIADD3 UR16, UPT, UPT, UR8, 0x4400, URZ ;  /* 0x0000440008107890 */ /* 0x000fe4000fffe0ff */
[----:B------:R-:W-:Y:S01]  /*21b0*/  UIADD3 UR8, UPT, UPT, UR8, 0x1e400, URZ ;  /* 0x0001e40008087890 */ /* 0x000fe2000fffe0ff */
[----:B------:R-:W-:Y:S01]  /*21c0*/  UMOV UR20, UR36 ;  /* 0x0000002400147c82 */ /* 0x000fe20008000000 */
[----:B------:R-:W-:Y:S01]  /*21d0*/  UMOV UR12, UR36 ;  /* 0x00000024000c7c82 */ /* 0x000fe20008000000 */
[----:B------:R-:W-:Y:S01]  /*21e0*/  UMOV UR9, UR17 ;  /* 0x0000001100097c82 */ /* 0x000fe20008000000 */
[----:B------:R-:W-:Y:S01]  /*21f0*/  UMOV UR10, UR18 ;  /* 0x00000012000a7c82 */ /* 0x000fe20008000000 */
[----:B------:R-:W-:Y:S02]  /*2200*/  UIADD3 UR25, UPT, UPT, UR25, 0x1, URZ ;  /* 0x0000000119197890 */ /* 0x000fe4000fffe0ff */
[----:B------:R4:W-:Y:S01]  /*2210*/  UTMALDG.3D.2CTA [UR16], [UR32], desc[UR28] ;  /* 0x00001c10200075b4 */ /* 0x0009e20008211000 */
[----:B------:R-:W-:Y:S01]  /*2220*/  UMOV UR27, UR23 ;  /* 0x00000017001b7c82 */ /* 0x000fe20008000000 */
[----:B------:R-:W-:Y:S01]  /*2230*/  UISETP.NE.AND UP0, UPT, UR25, UR26, UPT ;  /* 0x0000001a1900728c */ /* 0x000fe2000bf05270 */
[----:B------:R4:W-:Y:S08]  /*2240*/  UTMALDG.3D.2CTA [UR8], [UR30], desc[UR28] ;  /* 0x00001c081e0075b4 */ /* 0x0009f00008211000 */
[----:B----4-:R-:W-:Y:S05]  /*2250*/  BRA.U UP0, `(.L_x_39) ;  /* 0xfffffffd004c7547 */ /* 0x010fea000b83ffff */
.L_x_33:
[----:B-1----:R-:W-:Y:S01]  /*2260*/  LEA R2, R14, UR6, 0x3 ;  /* 0x000000060e027c11 */ /* 0x002fe2000f8e18ff */
[----:B------:R-:W-:Y:S01]  /*2270*/  NOP ;  /* 0x0000000000007918 */ /* 0x000fe20000000000 */
[----:B--2---:R-:W-:Y:S02]  /*2280*/  SHF.L.U32 R3, R12, 0x1f, RZ ;  /* 0x0000001f0c037819 */ /* 0x004fe400000006ff */
[----:B------:R-:W-:Y:S02]  /*2290*/  LEA R4, R14, UR6, 0x4 ;  /* 0x000000060e047c11 */ /* 0x000fe4000f8e20ff */
[----:B------:R-:W1:Y:S02]  /*22a0*/  SYNCS.PHASECHK.TRANS64.TRYWAIT P0, [R2+URZ+0x1d0], R3 ;  /* 0x0001d003020075a7 */ /* 0x000e6400080011ff */
[----:B-1----:R-:W-:Y:S05]  /*22b0*/  @!P0 BRA `(.L_x_40) ;  /* 0x0000006400a88947 */ /* 0x002fea0003800000 */
.L_x_149:
[----:B------:R-:W2:Y:S01]  /*22c0*/  LDS.128 R4, [R4+0x260] ;  /* 0x0002600004047984 */ /* 0x000ea20000000c00 */
[----:B------:R-:W-:Y:S01]  /*22d0*/  ISETP.GE.AND P0, PT, R40, 0x1, PT ;  /* 0x000000012800780c */ /* 0x000fe20003f06270 */
[----:B-1----:R-:W-:Y:S01]  /*22e0*/  VIADD R2, R2, 0x1e0 ;  /* 0x000001e002027836 */ /* 0x002fe20000000000 */
[----:B------:R-:W-:Y:S01]  /*22f0*/  @!PT LDS RZ, [RZ] ;  /* 0x00000000fffff984 */ /* 0x000fe20000000800 */
[----:B------:R-:W-:Y:S01]  /*2300*/  @!PT LDS RZ, [RZ] ;  /* 0x00000000fffff984 */ /* 0x000fe20000000800 */
[----:B------:R-:W-:Y:S01]  /*2310*/  @!PT LDS RZ, [RZ] ;  /* 0x00000000fffff984 */ /* 0x000fe20000000800 */
[----:B------:R-:W-:Y:S01]  /*2320*/  @!PT LDS RZ, [RZ] ;  /* 0x00000000fffff984 */ /* 0x000fe20000000800 */
[----:B------:R1:W-:Y:S06]  /*2330*/  MEMBAR.ALL.CTA ;  /* 0x0000000000007992 */ /* 0x0003ec0000008000 */
[----:B-1----:R-:W1:Y:S01]  /*2340*/  FENCE.VIEW.ASYNC.S ;  /* 0x00000000000073c6 */ /* 0x002e620000000000 */
[----:B------:R-:W-:-:S04]  /*2350*/  PRMT R2, RZ, 0x654, R2 ;  /* 0x00000654ff027816 */ /* 0x000fc80000000002 */
[----:B-1----:R1:W-:Y:S01]  /*2360*/  SYNCS.ARRIVE.TRANS64.RED.A1T0 RZ, [R2+URZ], RZ ;  /* 0x000000ff02ff79a7 */ /* 0x0023e200081004ff */
[----:B--2---:R-:W-:-:S13]  /*2370*/  LOP3.LUT P2, RZ, R6, 0x1, RZ, 0xc0, !PT ;  /* 0x0000000106ff7812 */ /* 0x004fda000784c0ff */
[----:B------:R-:W-:Y:S01]  /*2380*/  @P2 SHF.R.U32.HI R3, RZ, 0x10, R5 ;  /* 0x00000010ff032819 */ /* 0x000fe20000011605 */
[----:B------:R-:W-:Y:S01]  /*2390*/  VOTEU.ANY UP0, P2 ;  /* 0x0000000000ff7886 */ /* 0x000fe20001000100 */
[----:B------:R-:W-:Y:S02]  /*23a0*/  @P2 MOV R13, R4 ;  /* 0x00000004000d2202 */ /* 0x000fe40000000f00 */
[----:B------:R-:W-:Y:S02]  /*23b0*/  @P2 R2UR.BROADCAST UR8, R3 ;  /* 0x00000000030822ca */ /* 0x000fe400008e0000 */
[----:B------:R-:W-:-:S11]  /*23c0*/  @P2 LOP3.LUT R11, R5, 0xffff, RZ, 0xc0, !PT ;  /* 0x0000ffff050b2812 */ /* 0x000fd600078ec0ff */
[----:B------:R-:W-:Y:S01]  /*23d0*/  @UP0 UMOV UR36, UR8 ;  /* 0x0000000800240c82 */ /* 0x000fe20008000000 */
[----:B-1----:R-:W-:Y:S05]  /*23e0*/  @!P0 BRA `(.L_x_41) ;  /* 0x0000000000b88947 */ /* 0x002fea0003800000 */
[----:B------:R-:W3:Y:S01]  /*23f0*/  LDC.64 R4, c[0x0][0xb18] ;  /* 0x0002c600ff047b82 */ /* 0x000ee20000000a00 */
[----:B------:R-:W-:-:S07]  /*2400*/  ISETP.NE.AND P3, PT, R40, 0x1, PT ;  /* 0x000000012800780c */ /* 0x000fce0003f65270 */
[----:B------:R-:W1:Y:S08]  /*2410*/  LDC.64 R6, c[0x0][0xb10] ;  /* 0x0002c400ff067b82 */ /* 0x000e700000000a00 */
[----:B------:R-:W2:Y:S08]  /*2420*/  LDC R17, c[0x0][0xb20] ;  /* 0x0002c800ff117b82 */ /* 0x000eb00000000800 */
[----:B------:R-:W4:Y:S01]  /*2430*/  LDC R18, c[0x0][0xb0c] ;  /* 0x0002c300ff127b82 */ /* 0x000f220000000800 */
[----:B---3--:R-:W-:Y:S01]  /*2440*/  IMAD.HI.U32 R22, R0, R5, RZ ;  /* 0x0000000500167227 */ /* 0x008fe200078e00ff */
[----:B------:R-:W-:-:S06]  /*2450*/  ISETP.NE.AND P0, PT, R4, 0x1, PT ;  /* 0x000000010400780c */ /* 0x000fcc0003f05270 */
[----:B------:R-:W3:Y:S01]  /*2460*/  LDC.64 R2, c[0x0][0xb28] ;  /* 0x0002ca00ff027b82 */ /* 0x000ee20000000a00 */
[----:B-1----:R-:W-:-:S04]  /*2470*/  IMAD.HI.U32 R20, R9, R6, RZ ;  /* 0x0000000609147227 */ /* 0x002fc800078e00ff */
[----:B------:R-:W-:Y:S01]  /*2480*/  IMAD.HI.U32 R24, R13, R6, RZ ;  /* 0x000000060d187227 */ /* 0x000fe200078e00ff */
[----:B------:R-:W-:Y:S02]  /*2490*/  SHF.R.U32.HI R20, RZ, R7, R20 ;  /* 0x00000007ff147219 */ /* 0x000fe40000011614 */
[----:B--2---:R-:W-:Y:S01]  /*24a0*/  SHF.R.U32.HI R19, RZ, R17, R22 ;  /* 0x00000011ff137219 */ /* 0x004fe20000011616 */
[----:B------:R-:W-:Y:S01]  /*24b0*/  IMAD.HI.U32 R22, R11, R5, RZ ;  /* 0x000000050b167227 */ /* 0x000fe200078e00ff */
[----:B------:R-:W-:Y:S02]  /*24c0*/  SHF.R.U32.HI R24, RZ, R7, R24 ;  /* 0x00000007ff187219 */ /* 0x000fe40000011618 */
[----:B------:R-:W-:Y:S02]  /*24d0*/  SEL R19, R0, R19, !P0 ;  /* 0x0000001300137207 */ /* 0x000fe40004000000 */
[----:B------:R-:W-:Y:S02]  /*24e0*/  SHF.R.U32.HI R22, RZ, R17, R22 ;  /* 0x00000011ff167219 */ /* 0x000fe40000011616 */
[----:B----4-:R-:W-:-:S02]  /*24f0*/  ISETP.NE.AND P1, PT, R18, 0x1, PT ;  /* 0x000000011200780c */ /* 0x010fc40003f25270 */
[----:B------:R-:W-:Y:S02]  /*2500*/  SEL R5, R11, R22, !P0 ;  /* 0x000000160b057207 */ /* 0x000fe40004000000 */
[----:B------:R-:W-:Y:S02]  /*2510*/  SEL R21, R9, R20, !P1 ;  /* 0x0000001409157207 */ /* 0x000fe40004800000 */
[----:B------:R-:W-:Y:S01]  /*2520*/  SEL R7, R13, R24, !P1 ;  /* 0x000000180d077207 */ /* 0x000fe20004800000 */
[----:B---3--:R-:W-:Y:S01]  /*2530*/  IMAD.HI.U32 R20, R19, R2, RZ ;  /* 0x0000000213147227 */ /* 0x008fe200078e00ff */
[----:B------:R-:W-:-:S03]  /*2540*/  IADD3 R17, PT, PT, -R5, RZ, RZ ;  /* 0x000000ff05117210 */ /* 0x000fc60007ffe1ff */
        /* <DEDUP_REMOVED lines=11> */
[----:B------:R-:W-:-:S04]  /*2600*/  @!P0 IMAD.HI.U32 R20, R7, R2, RZ ;  /* 0x0000000207148227 */ /* 0x000fc800078e00ff */
[----:B------:R-:W-:Y:S01]  /*2610*/  IMAD.MOV R2, RZ, RZ, -R6 ;  /* 0x000000ffff027224 */ /* 0x000fe200078e0a06 */
[----:B------:R-:W-:-:S03]  /*2620*/  @!P0 SHF.R.U32.HI R20, RZ, R3, R20 ;  /* 0x00000003ff148219 */ /* 0x000fc60000011614 */
[----:B------:R-:W-:Y:S01]  /*2630*/  IMAD R2, R40, R2, R5 ;  /* 0x0000000228027224 */ /* 0x000fe200078e0205 */
        /* <DEDUP_REMOVED lines=9> */
.L_x_41:
[----:B------:R-:W1:Y:S02]  /*26d0*/  LDCU UR8, c[0x0][0xb30] ;  /* 0x00016600ff0877ac */ /* 0x000e640008000800 */
[----:B-1----:R-:W-:-:S09]  /*26e0*/  UISETP.NE.AND UP0, UPT, UR8, 0x1, UPT ;  /* 0x000000010800788c */ /* 0x002fd2000bf05270 */
[----:B------:R-:W-:Y:S05]  /*26f0*/  BRA.U UP0, `(.L_x_42) ;  /* 0x0000000100407547 */ /* 0x000fea000b800000 */
[----:B------:R-:W1:Y:S08]  /*2700*/  LDC.64 R4, c[0x0][0xb10] ;  /* 0x0002c400ff047b82 */ /* 0x000e700000000a00 */
[----:B------:R-:W2:Y:S08]  /*2710*/  LDC.64 R2, c[0x0][0xb18] ;  /* 0x0002c600ff027b82 */ /* 0x000eb00000000a00 */
[----:B------:R-:W4:Y:S08]  /*2720*/  LDC R6, c[0x0][0xb20] ;  /* 0x0002c800ff067b82 */ /* 0x000f300000000800 */
[----:B------:R-:W3:Y:S01]  /*2730*/  LDC R18, c[0x0][0xb0c] ;  /* 0x0002c300ff127b82 */ /* 0x000ee20000000800 */
[----:B-1----:R-:W-:-:S05]  /*2740*/  IMAD.HI.U32 R4, R13, R4, RZ ;  /* 0x000000040d047227 */ /* 0x002fca00078e00ff */
[----:B------:R-:W-:Y:S01]  /*2750*/  SHF.R.U32.HI R4, RZ, R5, R4 ;  /* 0x00000005ff047219 */ /* 0x000fe20000011604 */
[----:B--2---:R-:W-:Y:S01]  /*2760*/  IMAD.HI.U32 R3, R11, R3, RZ ;  /* 0x000000030b037227 */ /* 0x004fe200078e00ff */
[----:B------:R-:W-:-:S04]  /*2770*/  ISETP.NE.AND P0, PT, R2, 0x1, PT ;  /* 0x000000010200780c */ /* 0x000fc80003f05270 */
[----:B----4-:R-:W-:-:S04]  /*2780*/  SHF.R.U32.HI R6, RZ, R6, R3 ;  /* 0x00000006ff067219 */ /* 0x010fc80000011603 */
[----:B------:R-:W-:Y:S02]  /*2790*/  SEL R3, R11, R6, !P0 ;  /* 0x000000060b037207 */ /* 0x000fe40004000000 */
[----:B---3--:R-:W-:-:S04]  /*27a0*/  ISETP.NE.AND P1, PT, R18, 0x1, PT ;  /* 0x000000011200780c */ /* 0x008fc80003f25270 */
[----:B------:R-:W-:-:S05]  /*27b0*/  SEL R4, R13, R4, !P1 ;  /* 0x000000040d047207 */ /* 0x000fca0004800000 */
[----:B------:R-:W-:Y:S02]  /*27c0*/  IMAD.IADD R5, R3, 0x1, -R4 ;  /* 0x0000000103057824 */ /* 0x000fe400078e0a04 */
[----:B------:R-:W-:Y:S02]  /*27d0*/  IMAD.IADD R3, R4, 0x1, -R3 ;  /* 0x0000000104037824 */ /* 0x000fe400078e0a03 */
[----:B------:R-:W-:Y:S02]  /*27e0*/  IMAD R13, R5, R18, R13 ;  /* 0x00000012050d7224 */ /* 0x000fe400078e020d */
[----:B------:R-:W-:-:S07]  /*27f0*/  IMAD R11, R3, R2, R11 ;  /* 0x00000002030b7224 */ /* 0x000fce00078e020b */
.L_x_42:
[----:B------:R-:W-:Y:S01]  /*2800*/  VIADD R14, R14, 0x1 ;  /* 0x000000010e0e7836 */ /* 0x000fe20000000000 */
[----:B------:R-:W-:Y:S01]  /*2810*/  PLOP3.LUT P1, PT, PT, PT, PT, 0x80, 0x8 ;  /* 0x000000000008781c */ /* 0x000fe20003f2f070 */
[----:B------:R-:W-:Y:S02]  /*2820*/  IMAD.IADD R21, R13, 0x1, R96 ;  /* 0x000000010d157824 */ /* 0x000fe400078e0260 */
[----:B------:R-:W-:Y:S01]  /*2830*/  IMAD.IADD R20, R11, 0x1, R94 ;  /* 0x000000010b147824 */ /* 0x000fe200078e025e */
[----:B------:R-:W-:-:S04]  /*2840*/  ISETP.NE.AND P0, PT, R14, 0x2, PT ;  /* 0x000000020e00780c */ /* 0x000fc80003f05270 */
[----:B------:R-:W-:Y:S02]  /*2850*/  SEL R3, RZ, 0x1, P0 ;  /* 0x00000001ff037807 */ /* 0x000fe40000000000 */
[----:B------:R-:W-:Y:S02]  /*2860*/  SEL R14, R14, RZ, P0 ;  /* 0x000000ff0e0e7207 */ /* 0x000fe40000000000 */
[----:B------:R-:W-:Y:S01]  /*2870*/  LOP3.LUT R12, R12, R3, RZ, 0x3c, !PT ;  /* 0x000000030c0c7212 */ /* 0x000fe200078e3cff */
[----:B------:R-:W-:Y:S06]  /*2880*/  @P2 BRA `(.L_x_43) ;  /* 0xfffffff000642947 */ /* 0x000fec000383ffff */
[----:B------:R-:W-:Y:S01]  /*2890*/  UIADD3 UR6, UPT, UPT, UR6, 0xd0, URZ ;  /* 0x000000d006067890 */ /* 0x000fe2000fffe0ff */
[----:B------:R-:W-:-:S03]  /*28a0*/  SHF.L.U32 R3, R15, 0x1f, RZ ;  /* 0x0000001f0f037819 */ /* 0x000fc600000006ff */
[----:B------:R-:W-:-:S09]  /*28b0*/  ULEA UR4, UR23, UR6, 0x3 ;  /* 0x0000000617047291 */ /* 0x000fd2000f8e18ff */
[----:B------:R-:W1:Y:S02]  /*28c0*/  SYNCS.PHASECHK.TRANS64.TRYWAIT P0, [UR4], R3 ;  /* 0x00000003ff0075a7 */ /* 0x000e640008001104 */
[----:B-1----:R-:W-:Y:S05]  /*28d0*/  @!P0 BRA `(.L_x_44) ;  /* 0x0000006000348947 */ /* 0x002fea0003800000 */
.L_x_151:
[----:B------:R-:W-:-:S04]  /*28e0*/  UIADD3 UR5, UPT, UPT, UR23, 0x1, URZ ;  /* 0x0000000117057890 */ /* 0x000fc8000fffe0ff */
[----:B------:R-:W-:-:S04]  /*28f0*/  UISETP.NE.AND UP0, UPT, UR5, 0x1a, UPT ;  /* 0x0000001a0500788c */ /* 0x000fc8000bf05270 */
[----:B------:R-:W-:Y:S02]  /*2900*/  USEL UR7, URZ, 0x1, UP0 ;  /* 0x00000001ff077887 */ /* 0x000fe40008000000 */
[----:B------:R-:W-:-:S04]  /*2910*/  USEL UR5, UR5, URZ, UP0 ;  /* 0x000000ff05057287 */ /* 0x000fc80008000000 */
[----:B------:R-:W-:Y:S01]  /*2920*/  ULEA UR4, UR5, UR6, 0x3 ;  /* 0x0000000605047291 */ /* 0x000fe2000f8e18ff */
[----:B------:R-:W-:-:S04]  /*2930*/  LOP3.LUT R2, R15, UR7, RZ, 0x3c, !PT ;  /* 0x000000070f027c12 */ /* 0x000fc8000f8e3cff */
[----:B-1----:R-:W-:-:S04]  /*2940*/  SHF.L.U32 R3, R2, 0x1f, RZ ;  /* 0x0000001f02037819 */ /* 0x002fc800000006ff */
[----:B------:R-:W1:Y:S02]  /*2950*/  SYNCS.PHASECHK.TRANS64.TRYWAIT P0, [UR4], R3 ;  /* 0x00000003ff0075a7 */ /* 0x000e640008001104 */
[----:B-1----:R-:W-:Y:S05]  /*2960*/  @!P0 BRA `(.L_x_45) ;  /* 0x0000006000288947 */ /* 0x002fea0003800000 */
.L_x_153:
        /* <DEDUP_REMOVED lines=9> */
.L_x_155:
        /* <DEDUP_REMOVED lines=9> */
.L_x_157:
        /* <DEDUP_REMOVED lines=9> */
.L_x_159:
        /* <DEDUP_REMOVED lines=9> */
.L_x_161:
        /* <DEDUP_REMOVED lines=9> */
.L_x_163:
        /* <DEDUP_REMOVED lines=9> */
.L_x_165:
        /* <DEDUP_REMOVED lines=9> */
.L_x_167:
        /* <DEDUP_REMOVED lines=9> */
.L_x_169:
        /* <DEDUP_REMOVED lines=9> */
.L_x_171:
        /* <DEDUP_REMOVED lines=9> */
.L_x_173:
        /* <DEDUP_REMOVED lines=9> */
.L_x_175:
        /* <DEDUP_REMOVED lines=9> */
.L_x_177:
        /* <DEDUP_REMOVED lines=9> */
.L_x_179:
        /* <DEDUP_REMOVED lines=9> */
.L_x_181:
        /* <DEDUP_REMOVED lines=9> */
.L_x_183:
        /* <DEDUP_REMOVED lines=9> */
.L_x_185:
        /* <DEDUP_REMOVED lines=9> */
.L_x_187:
        /* <DEDUP_REMOVED lines=9> */
.L_x_189:
        /* <DEDUP_REMOVED lines=9> */
.L_x_191:
        /* <DEDUP_REMOVED lines=9> */
.L_x_193:
        /* <DEDUP_REMOVED lines=9> */
.L_x_195:
        /* <DEDUP_REMOVED lines=9> */
.L_x_197:
        /* <DEDUP_REMOVED lines=9> */
.L_x_199:
[----:B------:R-:W-:-:S04]  /*3660*/  UIADD3 UR5, UPT, UPT, UR5, 0x1, URZ ;  /* 0x0000000105057890 */ /* 0x000fc8000fffe0ff */
[----:B------:R-:W-:-:S04]  /*3670*/  UISETP.NE.AND UP0, UPT, UR5, 0x1a, UPT ;  /* 0x0000001a0500788c */ /* 0x000fc8000bf05270 */
[----:B------:R-:W-:Y:S02]  /*3680*/  USEL UR4, URZ, 0x1, UP0 ;  /* 0x00000001ff047887 */ /* 0x000fe40008000000 */
[----:B------:R-:W-:-:S04]  /*3690*/  USEL UR5, UR5, URZ, UP0 ;  /* 0x000000ff05057287 */ /* 0x000fc80008000000 */
[----:B------:R-:W-:Y:S01]  /*36a0*/  ULEA UR5, UR5, UR6, 0x3 ;  /* 0x0000000605057291 */ /* 0x000fe2000f8e18ff */
[----:B-1----:R-:W-:-:S04]  /*36b0*/  LOP3.LUT R3, R2, UR4, RZ, 0x3c, !PT ;  /* 0x0000000402037c12 */ /* 0x002fc8000f8e3cff */
[----:B------:R-:W-:Y:S01]  /*36c0*/  SHF.L.U32 R3, R3, 0x1f, RZ ;  /* 0x0000001f03037819 */ /* 0x000fe200000006ff */
[----:B---3--:R-:W-:-:S07]  /*36d0*/  IMAD.U32 R0, RZ, RZ, UR5 ;  /* 0x00000005ff007e24 */ /* 0x008fce000f8e00ff */
.L_x_69:
[----:B-1----:R1:W2:Y:S02]  /*36e0*/  SYNCS.PHASECHK.TRANS64.TRYWAIT P0, [R0+URZ], R3 ;  /* 0x00000003000075a7 */ /* 0x0022a400080011ff */
[----:B--2---:R-:W-:Y:S05]  /*36f0*/  @!P0 NANOSLEEP.SYNCS 0x989680 ;  /* 0x009896800000895d */ /* 0x004fea0003900000 */
[----:B------:R-:W2:Y:S02]  /*3700*/  @!P0 SYNCS.PHASECHK.TRANS64 P0, [R0+URZ], R3 ;  /* 0x00000003000085a7 */ /* 0x000ea400080010ff */
[----:B--2---:R-:W-:Y:S05]  /*3710*/  @P0 EXIT ;  /* 0x000000000000094d */ /* 0x004fea0003800000 */
[----:B------:R-:W-:Y:S05]  /*3720*/  BRA `(.L_x_69) ;  /* 0xfffffffc00ec7947 */ /* 0x000fea000383ffff */
.L_x_23:
[----:B------:R-:W-:-:S04]  /*3730*/  UISETP.NE.AND UP1, UPT, UR37, URZ, UPT ;  /* 0x000000ff2500728c */ /* 0x000fc8000bf25270 */
[----:B------:R-:W-:-:S09]  /*3740*/  UISETP.NE.OR UP1, UPT, UR10, 0x1, UP1 ;  /* 0x000000010a00788c */ /* 0x000fd20008f25670 */
[----:B------:R-:W-:Y:S05]  /*3750*/  BRA.U UP1, `(.L_x_70) ;  /* 0x00000005014c7547 */ /* 0x000fea000b800000 */
[----:B------:R-:W-:Y:S01]  /*3760*/  HFMA2 R11, -RZ, RZ, 0, 0 ;  /* 0x00000000ff0b7431 */ /* 0x000fe200000001ff */
[----:B------:R-:W-:Y:S01]  /*3770*/  ISETP.GE.U32.AND P2, PT, R10, 0x2, PT ;  /* 0x000000020a00780c */ /* 0x000fe20003f46070 */
[----:B------:R-:W-:Y:S01]  /*3780*/  IMAD.MOV.U32 R12, RZ, RZ, 0x1 ;  /* 0x00000001ff0c7424 */ /* 0x000fe200078e00ff */
[----:B------:R-:W-:Y:S01]  /*3790*/  CS2R R8, SRZ ;  /* 0x0000000000087805 */ /* 0x000fe2000001ff00 */
[----:B------:R-:W-:Y:S01]  /*37a0*/  IMAD.MOV.U32 R3, RZ, RZ, RZ ;  /* 0x000000ffff037224 */ /* 0x000fe200078e00ff */
[----:B------:R-:W-:Y:S01]  /*37b0*/  UMOV UR4, 0x400 ;  /* 0x0000040000047882 */ /* 0x000fe20000000000 */
[----:B------:R-:W-:Y:S01]  /*37c0*/  UMOV UR6, URZ ;  /* 0x000000ff00067c82 */ /* 0x000fe20008000000 */
[----:B------:R-:W-:-:S12]  /*37d0*/  ULEA UR37, UR37, UR4, 0x18 ;  /* 0x0000000425257291 */ /* 0x000fd8000f8ec0ff */
.L_x_74:
[----:B------:R-:W-:Y:S02]  /*37e0*/  LEA R0, R3, UR37, 0x3 ;  /* 0x0000002503007c11 */ /* 0x000fe4000f8e18ff */
[----:B------:R-:W-:-:S03]  /*37f0*/  SHF.L.U32 R5, R8, 0x1f, RZ ;  /* 0x0000001f08057819 */ /* 0x000fc600000006ff */
[----:B------:R-:W-:Y:S01]  /*3800*/  VIADD R4, R0, 0x240 ;  /* 0x0000024000047836 */ /* 0x000fe20000000000 */
[----:B------:R-:W1:Y:S02]  /*3810*/  SYNCS.PHASECHK.TRANS64.TRYWAIT P0, [R0+URZ+0x230], R5 ;  /* 0x00023005000075a7 */ /* 0x000e6400080011ff */
[----:B-1----:R-:W-:Y:S05]  /*3820*/  @!P0 BRA `(.L_x_71) ;  /* 0x0000005800b88947 */ /* 0x002fea0003800000 */
.L_x_200:
[----:B------:R-:W-:Y:S01]  /*3830*/  ULEA UR5, UR6, UR37, 0x3 ;  /* 0x0000002506057291 */ /* 0x000fe2000f8e18ff */
[----:B------:R-:W-:Y:S01]  /*3840*/  PRMT R4, RZ, 0x654, R4 ;  /* 0x00000654ff047816 */ /* 0x000fe20000000004 */
[----:B-1----:R-:W-:Y:S01]  /*3850*/  @!P2 IMAD.MOV.U32 R5, RZ, RZ, 0x10 ;  /* 0x00000010ff05a424 */ /* 0x002fe200078e00ff */
[----:B------:R-:W-:Y:S01]  /*3860*/  SHF.L.U32 R7, R12, 0x1f, RZ ;  /* 0x0000001f0c077819 */ /* 0x000fe200000006ff */
[----:B------:R-:W-:Y:S01]  /*3870*/  UIADD3 UR4, UPT, UPT, UR5, 0x1d0, URZ ;  /* 0x000001d005047890 */ /* 0x000fe2000fffe0ff */
[----:B------:R1:W-:Y:S05]  /*3880*/  SYNCS.ARRIVE.TRANS64.RED.A1T0 RZ, [R4+URZ], RZ ;  /* 0x000000ff04ff79a7 */ /* 0x0003ea00081004ff */
[----:B------:R-:W-:Y:S01]  /*3890*/  IMAD.U32 R13, RZ, RZ, UR4 ;  /* 0x00000004ff0d7e24 */ /* 0x000fe2000f8e00ff */
[----:B------:R-:W2:Y:S04]  /*38a0*/  SYNCS.PHASECHK.TRANS64.TRYWAIT P0, [UR5+0x1e0], R7 ;  /* 0x0001e007ff0075a7 */ /* 0x000ea80008001105 */
[----:B------:R-:W-:Y:S01]  /*38b0*/  PRMT R13, R10, 0x654, R13 ;  /* 0x000006540a0d7816 */ /* 0x000fe2000000000d */
[----:B-12---:R-:W-:Y:S06]  /*38c0*/  @!P0 BRA `(.L_x_72) ;  /* 0x0000005800a48947 */ /* 0x006fec0003800000 */
.L_x_202:
[----:B------:R-:W-:Y:S01]  /*38d0*/  ULEA UR4, UR6, UR37, 0x4 ;  /* 0x0000002506047291 */ /* 0x000fe2000f8e20ff */
[----:B------:R-:W-:Y:S01]  /*38e0*/  SEL R2, R13, R2, !P2 ;  /* 0x000000020d027207 */ /* 0x000fe20005000000 */
[----:B------:R-:W-:Y:S01]  /*38f0*/  UIADD3 UR5, UPT, UPT, UR5, 0x1d0, URZ ;  /* 0x000001d005057890 */ /* 0x000fe2000fffe0ff */
[----:B-1----:R-:W-:Y:S01]  /*3900*/  LEA R0, R11, UR37, 0x3 ;  /* 0x000000250b007c11 */ /* 0x002fe2000f8e18ff */
[----:B------:R-:W-:Y:S01]  /*3910*/  UIADD3 UR4, UPT, UPT, UR4, 0x260, URZ ;  /* 0x0000026004047890 */ /* 0x000fe2000fffe0ff */
[----:B------:R1:W-:Y:S01]  /*3920*/  @!P2 SYNCS.ARRIVE.TRANS64.RED RZ, [R2+URZ], R5 ;  /* 0x0000000502ffa9a7 */ /* 0x0003e200080004ff */
[----:B------:R-:W-:Y:S01]  /*3930*/  UIADD3 UR6, UPT, UPT, UR6, 0x1, URZ ;  /* 0x0000000106067890 */ /* 0x000fe2000fffe0ff */
[----:B------:R-:W-:-:S03]  /*3940*/  VIADD R3, R3, 0x1 ;  /* 0x0000000103037836 */ /* 0x000fc60000000000 */
[----:B------:R-:W-:Y:S02]  /*3950*/  UISETP.NE.AND UP0, UPT, UR6, 0x2, UPT ;  /* 0x000000020600788c */ /* 0x000fe4000bf05270 */
[----:B------:R-:W-:Y:S01]  /*3960*/  ISETP.NE.AND P0, PT, R3, 0x2, PT ;  /* 0x000000020300780c */ /* 0x000fe20003f05270 */
[----:B------:R-:W-:Y:S06]  /*3970*/  UGETNEXTWORKID.BROADCAST [UR4], [UR5] ;  /* 0x00000000040073ca */ /* 0x000fec0008000100 */
[----:B------:R-:W-:Y:S02]  /*3980*/  USEL UR4, URZ, 0x1, UP0 ;  /* 0x00000001ff047887 */ /* 0x000fe40008000000 */
[----:B------:R-:W-:-:S04]  /*3990*/  USEL UR6, UR6, URZ, UP0 ;  /* 0x000000ff06067287 */ /* 0x000fc80008000000 */
[----:B------:R-:W-:Y:S02]  /*39a0*/  LOP3.LUT R12, R12, UR4, RZ, 0x3c, !PT ;  /* 0x000000040c0c7c12 */ /* 0x000fe4000f8e3cff */
[----:B-1----:R-:W-:-:S04]  /*39b0*/  SHF.L.U32 R5, R9, 0x1f, RZ ;  /* 0x0000001f09057819 */ /* 0x002fc800000006ff */
[----:B------:R-:W1:Y:S02]  /*39c0*/  SYNCS.PHASECHK.TRANS64.TRYWAIT P1, [R0+URZ+0x1d0], R5 ;  /* 0x0001d005000075a7 */ /* 0x000e6400080211ff */
[----:B-1----:R-:W-:Y:S05]  /*39d0*/  @!P1 BRA `(.L_x_73) ;  /* 0x0000005800789947 */ /* 0x002fea0003800000 */
.L_x_203:
[----:B------:R-:W-:Y:S01]  /*39e0*/  LEA R4, R11, UR37, 0x4 ;  /* 0x000000250b047c11 */ /* 0x000fe2000f8e20ff */
[----:B-1----:R-:W-:Y:S01]  /*39f0*/  VIADD R0, R0, 0x1e0 ;  /* 0x000001e000007836 */ /* 0x002fe20000000000 */
[----:B------:R-:W-:Y:S01]  /*3a00*/  SEL R3, R3, RZ, P0 ;  /* 0x000000ff03037207 */ /* 0x000fe20000000000 */
[----:B------:R-:W-:-:S03]  /*3a10*/  VIADD R11, R11, 0x1 ;  /* 0x000000010b0b7836 */ /* 0x000fc60000000000 */
[----:B------:R-:W1:Y:S01]  /*3a20*/  LDS.128 R4, [R4+0x260] ;  /* 0x0002600004047984 */ /* 0x000e620000000c00 */
[----:B------:R-:W-:Y:S02]  /*3a30*/  PRMT R0, RZ, 0x654, R0 ;  /* 0x00000654ff007816 */ /* 0x000fe40000000000 */
[C---:B------:R-:W-:Y:S01]  /*3a40*/  ISETP.NE.AND P1, PT, R11.reuse, 0x2, PT ;  /* 0x000000020b00780c */ /* 0x040fe20003f25270 */
[----:B------:R-:W-:Y:S01]  /*3a50*/  @!PT LDS RZ, [RZ] ;  /* 0x00000000fffff984 */ /* 0x000fe20000000800 */
[----:B------:R-:W-:Y:S01]  /*3a60*/  @!PT LDS RZ, [RZ] ;  /* 0x00000000fffff984 */ /* 0x000fe20000000800 */
[----:B------:R-:W-:Y:S01]  /*3a70*/  @!PT LDS RZ, [RZ] ;  /* 0x00000000fffff984 */ /* 0x000fe20000000800 */
[----:B------:R-:W-:Y:S01]  /*3a80*/  @!PT LDS RZ, [RZ] ;  /* 0x00000000fffff984 */ /* 0x000fe20000000800 */
[----:B------:R2:W-:Y:S06]  /*3a90*/  MEMBAR.ALL.CTA ;  /* 0x0000000000007992 */ /* 0x0005ec0000008000 */
[----:B--2---:R-:W2:Y:S01]  /*3aa0*/  FENCE.VIEW.ASYNC.S ;  /* 0x00000000000073c6 */ /* 0x004ea20000000000 */
[----:B------:R-:W-:Y:S01]  /*3ab0*/  SEL R11, R11, RZ, P1 ;  /* 0x000000ff0b0b7207 */ /* 0x000fe20000800000 */
[----:B--2---:R2:W-:Y:S01]  /*3ac0*/  SYNCS.ARRIVE.TRANS64.RED.A1T0 RZ, [R0+URZ], RZ ;  /* 0x000000ff00ff79a7 */ /* 0x0045e200081004ff */
[----:B-1----:R-:W-:-:S02]  /*3ad0*/  LOP3.LUT P3, RZ, R6, 0x1, RZ, 0xc0, !PT ;  /* 0x0000000106ff7812 */ /* 0x002fc4000786c0ff */
[----:B------:R-:W-:-:S04]  /*3ae0*/  SEL R5, RZ, 0x1, P0 ;  /* 0x00000001ff057807 */ /* 0x000fc80000000000 */
[----:B------:R-:W-:Y:S02]  /*3af0*/  LOP3.LUT R8, R8, R5, RZ, 0x3c, !PT ;  /* 0x0000000508087212 */ /* 0x000fe400078e3cff */
[----:B--2---:R-:W-:-:S04]  /*3b00*/  SEL R0, RZ, 0x1, P1 ;  /* 0x00000001ff007807 */ /* 0x004fc80000800000 */
[----:B------:R-:W-:Y:S01]  /*3b10*/  LOP3.LUT R9, R9, R0, RZ, 0x3c, !PT ;  /* 0x0000000009097212 */ /* 0x000fe200078e3cff */
[----:B------:R-:W-:Y:S06]  /*3b20*/  @P3 BRA `(.L_x_74) ;  /* 0xfffffffc002c3947 */ /* 0x000fec000383ffff */
[----:B------:R-:W-:Y:S01]  /*3b30*/  ULEA UR5, UR6, UR37, 0x3 ;  /* 0x0000002506057291 */ /* 0x000fe2000f8e18ff */
[----:B------:R-:W-:-:S08]  /*3b40*/  SHF.L.U32 R3, R12, 0x1f, RZ ;  /* 0x0000001f0c037819 */ /* 0x000fd000000006ff */
[----:B------:R-:W1:Y:S02]  /*3b50*/  SYNCS.PHASECHK.TRANS64 P0, [UR5+0x1e0], R3 ;  /* 0x0001e003ff0075a7 */ /* 0x000e640008001005 */
[----:B-1----:R-:W-:Y:S05]  /*3b60*/  @P0 BRA `(.L_x_75) ;  /* 0x0000000000080947 */ /* 0x002fea0003800000 */
[----:B------:R-:W1:Y:S02]  /*3b70*/  SYNCS.PHASECHK.TRANS64.TRYWAIT P0, [UR5+0x1e0], R3 ;  /* 0x0001e003ff0075a7 */ /* 0x000e640008001105 */
[----:B-1----:R-:W-:Y:S05]  /*3b80*/  @!P0 BRA `(.L_x_76) ;  /* 0x0000005800208947 */ /* 0x002fea0003800000 */
.L_x_75:
[----:B------:R-:W-:-:S04]  /*3b90*/  UIADD3 UR4, UPT, UPT, UR6, 0x1, URZ ;  /* 0x0000000106047890 */ /* 0x000fc8000fffe0ff */
[----:B------:R-:W-:-:S04]  /*3ba0*/  UISETP.NE.AND UP0, UPT, UR4, 0x2, UPT ;  /* 0x000000020400788c */ /* 0x000fc8000bf05270 */
[----:B------:R-:W-:Y:S02]  /*3bb0*/  USEL UR7, URZ, 0x1, UP0 ;  /* 0x00000001ff077887 */ /* 0x000fe40008000000 */
[----:B------:R-:W-:-:S04]  /*3bc0*/  USEL UR4, UR4, URZ, UP0 ;  /* 0x000000ff04047287 */ /* 0x000fc80008000000 */
[----:B------:R-:W-:Y:S01]  /*3bd0*/  ULEA UR4, UR4, UR37, 0x3 ;  /* 0x0000002504047291 */ /* 0x000fe2000f8e18ff */
[----:B-1----:R-:W-:-:S04]  /*3be0*/  LOP3.LUT R3, R12, UR7, RZ, 0x3c, !PT ;  /* 0x000000070c037c12 */ /* 0x002fc8000f8e3cff */
[----:B------:R-:W-:-:S04]  /*3bf0*/  SHF.L.U32 R0, R3, 0x1f, RZ ;  /* 0x0000001f03007819 */ /* 0x000fc800000006ff */
[----:B------:R-:W1:Y:S02]  /*3c00*/  SYNCS.PHASECHK.TRANS64 P0, [UR4+0x1e0], R0 ;  /* 0x0001e000ff0075a7 */ /* 0x000e640008001004 */
[----:B-1----:R-:W-:Y:S05]  /*3c10*/  @P0 EXIT ;  /* 0x000000000000094d */ /* 0x002fea0003800000 */
[----:B------:R-:W-:Y:S02]  /*3c20*/  SHF.L.U32 R3, R3, 0x1f, RZ ;  /* 0x0000001f03037819 */ /* 0x000fe400000006ff */
[----:B------:R-:W-:-:S07]  /*3c30*/  MOV R0, UR4 ;  /* 0x0000000400007c02 */ /* 0x000fce0008000f00 */
.L_x_77:
[----:B-1----:R1:W2:Y:S02]  /*3c40*/  SYNCS.PHASECHK.TRANS64.TRYWAIT P0, [R0+URZ+0x1e0], R3 ;  /* 0x0001e003000075a7 */ /* 0x0022a400080011ff */
[----:B--2---:R-:W-:Y:S05]  /*3c50*/  @!P0 NANOSLEEP.SYNCS 0x989680 ;  /* 0x009896800000895d */ /* 0x004fea0003900000 */
[----:B------:R-:W2:Y:S02]  /*3c60*/  @!P0 SYNCS.PHASECHK.TRANS64 P0, [R0+URZ+0x1e0], R3 ;  /* 0x0001e003000085a7 */ /* 0x000ea400080010ff */
[----:B--2---:R-:W-:Y:S05]  /*3c70*/  @P0 EXIT ;  /* 0x000000000000094d */ /* 0x004fea0003800000 */
[----:B------:R-:W-:Y:S05]  /*3c80*/  BRA `(.L_x_77) ;  /* 0xfffffffc00ec7947 */ /* 0x000fea000383ffff */
.L_x_70:
[----:B------:R-:W-:Y:S05]  /*3c90*/  BRA.U UP4, `(.L_x_78) ;  /* 0x0000001104a07547 */ /* 0x000fea000b800000 */
[----:B------:R-:W-:Y:S01]  /*3ca0*/  UMOV UR6, 0x40 ;  /* 0x0000004000067882 */ /* 0x000fe20000000000 */
[----:B------:R-:W-:Y:S01]  /*3cb0*/  NOP ;  /* 0x0000000000007918 */ /* 0x000fe20000000000 */
[----:B------:R-:W-:Y:S01]  /*3cc0*/  ULEA UR6, UR37, UR6, 0x18 ;  /* 0x0000000625067291 */ /* 0x000fe2000f8ec0ff */
[----:B------:R-:W-:Y:S02]  /*3cd0*/  UMOV UR7, 0x400 ;  /* 0x0000040000077882 */ /* 0x000fe40000000000 */
[----:B------:R-:W-:-:S06]  /*3ce0*/  ULEA UR37, UR37, UR7, 0x18 ;  /* 0x0000000725257291 */ /* 0x000fcc000f8ec0ff */
[----:B------:R-:W1:Y:S02]  /*3cf0*/  LDS.U8 R2, [UR6+0x1c] ;  /* 0x00001c06ff027984 */ /* 0x000e640008000000 */
[----:B-1----:R-:W-:-:S13]  /*3d00*/  ISETP.NE.AND P0, PT, R2, RZ, PT ;  /* 0x000000ff0200720c */ /* 0x002fda0003f05270 */
[----:B------:R-:W-:Y:S05]  /*3d10*/  @P0 BRA `(.L_x_79) ;  /* 0x0000000400080947 */ /* 0x000fea0003800000 */
[----:B------:R-:W-:Y:S02]  /*3d20*/  UISETP.NE.U32.AND UP0, UPT, UR5, 0x1, UPT ;  /* 0x000000010500788c */ /* 0x000fe4000bf05070 */
[----:B------:R-:W-:-:S07]  /*3d30*/  UIADD3 UR8, UPT, UPT, UR6, 0x8, URZ ;  /* 0x0000000806087890 */ /* 0x000fce000fffe0ff */
[----:B------:R-:W-:Y:S05]  /*3d40*/  BRA.U !UP0, `(.L_x_80) ;  /* 0x00000001089c7547 */ /* 0x000fea000b800000 */
[----:B------:R-:W-:Y:S01]  /*3d50*/  ELECT P0, URZ, PT ;  /* 0x0000000000ff782f */ /* 0x000fe20003800000 */
[----:B------:R-:W-:-:S12]  /*3d60*/  BSSY B0, `(.L_x_80) ;  /* 0x0000025000007945 */ /* 0x000fd80003800000 */
[----:B------:R-:W-:Y:S05]  /*3d70*/  @!P0 BRA `(.L_x_81) ;  /* 0x00000000008c8947 */ /* 0x000fea0003800000 */
[----:B------:R-:W-:-:S05]  /*3d80*/  UMOV UR7, 0x10 ;  /* 0x0000001000077882 */ /* 0x000fca0000000000 */
[----:B------:R-:W-:Y:S04]  /*3d90*/  DEPBAR.LE SB1, 0x36 ;  /* 0x00009d800000791a */ /* 0x000fe80000000000 */
[----:B------:R-:W1:Y:S02]  /*3da0*/  UTCATOMSWS.2CTA.FIND_AND_SET.ALIGN UP1, UR7, UR7 ;  /* 0x00000007000775e3 */ /* 0x000e640008220800 */
[----:B-1----:R-:W-:Y:S01]  /*3db0*/  MOV R11, UR7 ;  /* 0x00000007000b7c02 */ /* 0x002fe20008000f00 */
[----:B------:R-:W-:Y:S06]  /*3dc0*/  BRA.U UP1, `(.L_x_82) ;  /* 0x0000000101187547 */ /* 0x000fec000b800000 */
.L_x_83:
[----:B------:R-:W-:Y:S05]  /*3dd0*/  NANOSLEEP 0x64 ;  /* 0x000000640000795d */ /* 0x000fea0003800000 */
[----:B------:R-:W-:-:S05]  /*3de0*/  UMOV UR7, 0x10 ;  /* 0x0000001000077882 */ /* 0x000fca0000000000 */
[----:B------:R-:W-:Y:S04]  /*3df0*/  DEPBAR.LE SB1, 0x36 ;  /* 0x00009d800000791a */ /* 0x000fe80000000000 */
[----:B------:R-:W1:Y:S02]  /*3e00*/  UTCATOMSWS.2CTA.FIND_AND_SET.ALIGN UP1, UR7, UR7 ;  /* 0x00000007000775e3 */ /* 0x000e640008220800 */
[----:B-1----:R-:W-:Y:S01]  /*3e10*/  MOV R11, UR7 ;  /* 0x00000007000b7c02 */ /* 0x002fe20008000f00 */
[----:B------:R-:W-:Y:S05]  /*3e20*/  BRA.U !UP1, `(.L_x_83) ;  /* 0xfffffffd09e87547 */ /* 0x000fea000b83ffff */
.L_x_82:
[----:B------:R-:W1:Y:S01]  /*3e30*/  LDS R5, [UR6+0x10] ;  /* 0x00001006ff057984 */ /* 0x000e620008000800 */
[----:B------:R-:W-:Y:S01]  /*3e40*/  IMAD.U32 R3, RZ, RZ, UR37 ;  /* 0x00000025ff037e24 */ /* 0x000fe2000f8e00ff */
[----:B------:R-:W-:-:S03]  /*3e50*/  MOV R2, UR4 ;  /* 0x0000000400027c02 */ /* 0x000fc60008000f00 */
[----:B------:R-:W-:Y:S01]  /*3e60*/  VIADD R3, R3, 0x280 ;  /* 0x0000028003037836 */ /* 0x000fe20000000000 */
[----:B-1----:R-:W-:-:S04]  /*3e70*/  SHF.L.U32 R5, R5, 0x1f, RZ ;  /* 0x0000001f05057819 */ /* 0x002fc800000006ff */
[----:B------:R-:W1:Y:S02]  /*3e80*/  SYNCS.PHASECHK.TRANS64.TRYWAIT P0, [UR6+0x8], R5 ;  /* 0x00000805ff0075a7 */ /* 0x000e640008001106 */
[----:B-1----:R-:W-:Y:S05]  /*3e90*/  @P0 BRA `(.L_x_84) ;  /* 0x0000000000080947 */ /* 0x002fea0003800000 */
[----:B------:R-:W1:Y:S02]  /*3ea0*/  SYNCS.PHASECHK.TRANS64.TRYWAIT P0, [UR6+0x8], R5 ;  /* 0x00000805ff0075a7 */ /* 0x000e640008001106 */
[----:B-1----:R-:W-:Y:S05]  /*3eb0*/  @!P0 BRA `(.L_x_85) ;  /* 0x00000054006c8947 */ /* 0x002fea0003800000 */
.L_x_84:
[----:B-1----:R-:W-:Y:S01]  /*3ec0*/  HFMA2 R4, -RZ, RZ, 0, 5.9604644775390625e-08 ;  /* 0x00000001ff047431 */ /* 0x002fe200000001ff */
[----:B------:R-:W-:Y:S01]  /*3ed0*/  UPRMT UR7, UR4, 0x654, UR8 ;  /* 0x0000065404077896 */ /* 0x000fe20008000008 */
[----:B------:R-:W-:Y:S01]  /*3ee0*/  IMAD.MOV.U32 R6, RZ, RZ, 0xffff ;  /* 0x0000ffffff067424 */ /* 0x000fe200078e00ff */
[----:B------:R-:W-:Y:S01]  /*3ef0*/  PRMT R2, R2, 0x654, R3 ;  /* 0x0000065402027816 */ /* 0x000fe20000000003 */
[----:B------:R-:W-:Y:S02]  /*3f00*/  IMAD.MOV.U32 R5, RZ, RZ, 0x4 ;  /* 0x00000004ff057424 */ /* 0x000fe400078e00ff */
[----:B------:R-:W-:Y:S01]  /*3f10*/  IMAD.SHL.U32 R9, R11, 0x20, RZ ;  /* 0x000000200b097824 */ /* 0x000fe200078e00ff */
[----:B------:R-:W-:Y:S02]  /*3f20*/  MOV R3, UR7 ;  /* 0x0000000700037c02 */ /* 0x000fe40008000f00 */
[-C--:B------:R-:W-:Y:S01]  /*3f30*/  SHF.L.U32 R7, R6, R11.reuse, RZ ;  /* 0x0000000b06077219 */ /* 0x080fe200000006ff */
[----:B------:R1:W-:Y:S01]  /*3f40*/  SYNCS.ARRIVE.TRANS64.RED RZ, [UR7], R5 ;  /* 0x00000005ffff79a7 */ /* 0x0003e20008000407 */
[----:B------:R-:W-:Y:S01]  /*3f50*/  SHF.L.U32 R6, R4, R11, RZ ;  /* 0x0000000b04067219 */ /* 0x000fe200000006ff */
[----:B------:R1:W-:Y:S04]  /*3f60*/  STS [UR37+0x280], R9 ;  /* 0x00028009ff007988 */ /* 0x0003e80008000825 */
[----:B------:R1:W-:Y:S04]  /*3f70*/  STAS [R2.64], R11 ;  /* 0x0000000b02007dbd */ /* 0x0003e8000c0008ff */
[----:B------:R1:W-:Y:S04]  /*3f80*/  ATOMS.OR RZ, [UR6+0x14], R7 ;  /* 0x00001407ffff798c */ /* 0x0003e8000b000006 */
[----:B------:R1:W-:Y:S04]  /*3f90*/  ATOMS.OR RZ, [UR6+0x18], R6 ;  /* 0x00001806ffff798c */ /* 0x0003e8000b000006 */
[----:B------:R1:W-:Y:S02]  /*3fa0*/  ATOMS.XOR RZ, [UR6+0x10], R4 ;  /* 0x00001004ffff798c */ /* 0x0003e4000b800006 */
.L_x_81:
[----:B------:R-:W-:Y:S05]  /*3fb0*/  BSYNC B0 ;  /* 0x0000000000007941 */ /* 0x000fea0003800000 */
.L_x_80:
[----:B------:R-:W-:Y:S05]  /*3fc0*/  BRA.U UP0, `(.L_x_86) ;  /* 0x00000001006c7547 */ /* 0x000fea000b800000 */
[----:B------:R-:W-:-:S03]  /*3fd0*/  UMOV UR7, 0xffffffff ;  /* 0xffffffff00077882 */ /* 0x000fc60000000000 */
[----:B------:R-:W-:Y:S05]  /*3fe0*/  BRA.DIV UR7, `(.L_x_87) ;  /* 0x0000005607387947 */ /* 0x000fea000b800000 */
[----:B------:R-:W-:-:S13]  /*3ff0*/  ELECT P6, URZ, PT ;  /* 0x0000000000ff782f */ /* 0x000fda00038c0000 */
.L_x_207:
[----:B------:R-:W-:Y:S05]  /*4000*/  @!P6 BRA `(.L_x_86) ;  /* 0x00000000005ce947 */ /* 0x000fea0003800000 */
[----:B-1----:R-:W1:Y:S02]  /*4010*/  LDS R3, [UR6+0x10] ;  /* 0x00001006ff037984 */ /* 0x002e640008000800 */
[----:B-1----:R-:W-:-:S04]  /*4020*/  SHF.L.U32 R3, R3, 0x1f, RZ ;  /* 0x0000001f03037819 */ /* 0x002fc800000006ff */
[----:B------:R-:W1:Y:S02]  /*4030*/  SYNCS.PHASECHK.TRANS64.TRYWAIT P0, [UR6+0x8], R3 ;  /* 0x00000803ff0075a7 */ /* 0x000e640008001106 */
[----:B-1----:R-:W-:Y:S05]  /*4040*/  @P0 BRA `(.L_x_88) ;  /* 0x0000000000080947 */ /* 0x002fea0003800000 */
[----:B------:R-:W1:Y:S02]  /*4050*/  SYNCS.PHASECHK.TRANS64.TRYWAIT P0, [UR6+0x8], R3 ;  /* 0x00000803ff0075a7 */ /* 0x000e640008001106 */
[----:B-1----:R-:W-:Y:S05]  /*4060*/  @!P0 BRA `(.L_x_89) ;  /* 0x0000005400388947 */ /* 0x002fea0003800000 */
.L_x_88:
[----:B------:R-:W2:Y:S01]  /*4070*/  LDS R5, [UR37+0x280] ;  /* 0x00028025ff057984 */ /* 0x000ea20008000800 */
[----:B-1----:R-:W-:Y:S02]  /*4080*/  HFMA2 R2, -RZ, RZ, 0, 5.9604644775390625e-08 ;  /* 0x00000001ff027431 */ /* 0x002fe400000001ff */
[----:B------:R-:W-:Y:S01]  /*4090*/  IMAD.MOV.U32 R3, RZ, RZ, 0xffff ;  /* 0x0000ffffff037424 */ /* 0x000fe200078e00ff */
[----:B------:R-:W-:Y:S01]  /*40a0*/  UPRMT UR7, UR4, 0x654, UR8 ;  /* 0x0000065404077896 */ /* 0x000fe20008000008 */
[----:B--2---:R-:W-:-:S03]  /*40b0*/  IMAD.SHL.U32 R4, R5, 0x20, RZ ;  /* 0x0000002005047824 */ /* 0x004fc600078e00ff */
[-C--:B------:R-:W-:Y:S02]  /*40c0*/  SHF.L.U32 R3, R3, R5.reuse, RZ ;  /* 0x0000000503037219 */ /* 0x080fe400000006ff */
[----:B------:R-:W-:Y:S01]  /*40d0*/  SHF.L.U32 R5, R2, R5, RZ ;  /* 0x0000000502057219 */ /* 0x000fe200000006ff */
[----:B------:R2:W-:Y:S04]  /*40e0*/  STS [UR37+0x280], R4 ;  /* 0x00028004ff007988 */ /* 0x0005e80008000825 */
[----:B------:R2:W-:Y:S04]  /*40f0*/  ATOMS.OR RZ, [UR6+0x14], R3 ;  /* 0x00001403ffff798c */ /* 0x0005e8000b000006 */
[----:B------:R2:W-:Y:S01]  /*4100*/  ATOMS.OR RZ, [UR6+0x18], R5 ;  /* 0x00001805ffff798c */ /* 0x0005e2000b000006 */
[----:B------:R-:W-:Y:S03]  /*4110*/  SYNCS.ARRIVE.TRANS64.RED.A1T0 RZ, [UR7], RZ ;  /* 0x000000ffffff79a7 */ /* 0x000fe60008100407 */
[----:B------:R2:W-:Y:S01]  /*4120*/  ATOMS.XOR RZ, [UR6+0x10], R2 ;  /* 0x00001002ffff798c */ /* 0x0005e2000b800006 */
[----:B------:R-:W-:Y:S05]  /*4130*/  BRA `(.L_x_86) ;  /* 0x0000000000107947 */ /* 0x000fea0003800000 */
.L_x_79:
[----:B------:R-:W-:-:S05]  /*4140*/  MOV R2, 0xffffffff ;  /* 0xffffffff00027802 */ /* 0x000fca0000000f00 */
[----:B------:R1:W-:Y:S02]  /*4150*/  STS [UR37+0x280], R2 ;  /* 0x00028002ff007988 */ /* 0x0003e40008000825 */
[----:B-1----:R-:W-:Y:S02]  /*4160*/  MOV R2, 0x4180 ;  /* 0x0000418000027802 */ /* 0x002fe40000000f00 */
[----:B-----5:R-:W-:Y:S05]  /*4170*/  CALL.REL.NOINC `($__internal_1_$__cuda_sm10x_tcgen05_guardrail_trap_phase_invalid_during_alloc) ;  /* 0x0000005800807944 */ /* 0x020fea0003c00000 */
.L_x_86:
[----:B------:R-:W-:Y:S05]  /*4180*/  WARPSYNC.ALL ;  /* 0x0000000000007948 */ /* 0x000fea0003800000 */
[----:B------:R-:W3:Y:S01]  /*4190*/  S2UR UR8, SR_CgaCtaId ;  /* 0x00000000000879c3 */ /* 0x000ee20000008800 */
[----:B------:R-:W-:Y:S01]  /*41a0*/  UMOV UR6, 0x400 ;  /* 0x0000040000067882 */ /* 0x000fe20000000000 */
[----:B------:R-:W-:-:S06]  /*41b0*/  NOP ;  /* 0x0000000000007918 */ /* 0x000fcc0000000000 */
[----:B------:R-:W-:Y:S06]  /*41c0*/  BAR.ARV 0x6, 0xa0 ;  /* 0x0182800000007b1d */ /* 0x000fec0000002000 */
[----:B------:R-:W-:Y:S01]  /*41d0*/  LOP3.LUT R0, R0, 0xffff, RZ, 0xc0, !PT ;  /* 0x0000ffff00007812 */ /* 0x000fe200078ec0ff */
[----:B-1----:R-:W-:Y:S01]  /*41e0*/  IMAD.MOV.U32 R9, RZ, RZ, 0x1 ;  /* 0x00000001ff097424 */ /* 0x002fe200078e00ff */
[----:B------:R-:W-:Y:S01]  /*41f0*/  LOP3.LUT R8, R8, 0xffff, RZ, 0xc0, !PT ;  /* 0x0000ffff08087812 */ /* 0x000fe200078ec0ff */
[----:B------:R-:W-:Y:S01]  /*4200*/  UMOV UR22, URZ ;  /* 0x000000ff00167c82 */ /* 0x000fe20008000000 */
[----:B------:R-:W-:Y:S01]  /*4210*/  R2UR UR12, R0 ;  /* 0x00000000000c72ca */ /* 0x000fe200000e0000 */
[----:B------:R-:W-:Y:S01]  /*4220*/  UMOV UR21, URZ ;  /* 0x000000ff00157c82 */ /* 0x000fe20008000000 */
[----:B------:R-:W-:Y:S01]  /*4230*/  R2UR UR13, R8 ;  /* 0x00000000080d72ca */ /* 0x000fe200000e0000 */
[----:B------:R-:W-:Y:S01]  /*4240*/  IMAD.MOV.U32 R8, RZ, RZ, RZ ;  /* 0x000000ffff087224 */ /* 0x000fe200078e00ff */
[----:B------:R-:W-:Y:S01]  /*4250*/  UMOV UR20, URZ ;  /* 0x000000ff00147c82 */ /* 0x000fe20008000000 */
[----:B------:R-:W-:-:S02]  /*4260*/  UISETP.NE.AND UP2, UPT, UR5, URZ, UPT ;  /* 0x000000ff0500728c */ /* 0x000fc4000bf45270 */
[----:B---3--:R-:W-:Y:S01]  /*4270*/  ULEA UR8, UR8, UR6, 0x18 ;  /* 0x0000000608087291 */ /* 0x008fe2000f8ec0ff */
[----:B------:R-:W1:Y:S03]  /*4280*/  LDCU UR6, c[0x0][0x38c] ;  /* 0x00007180ff0677ac */ /* 0x000e660008000800 */
[----:B------:R-:W-:Y:S02]  /*4290*/  UIADD3 UR14, UPT, UPT, UR8, 0x4400, URZ ;  /* 0x00004400080e7890 */ /* 0x000fe4000fffe0ff */
[----:B------:R-:W-:-:S03]  /*42a0*/  UIADD3 UR15, UPT, UPT, UR8, 0x1e400, URZ ;  /* 0x0001e400080f7890 */ /* 0x000fc6000fffe0ff */
[----:B--2---:R-:W2:Y:S01]  /*42b0*/  LDS R2, [UR8+0x280] ;  /* 0x00028008ff027984 */ /* 0x004ea20008000800 */
[----:B------:R-:W-:Y:S02]  /*42c0*/  USHF.R.U32.HI UR14, URZ, 0x4, UR14 ;  /* 0x00000004ff0e7899 */ /* 0x000fe4000801160e */
[----:B------:R-:W-:Y:S02]  /*42d0*/  USHF.R.U32.HI UR15, URZ, 0x4, UR15 ;  /* 0x00000004ff0f7899 */ /* 0x000fe4000801160f */
[----:B------:R-:W-:Y:S02]  /*42e0*/  ULOP3.LUT UR14, UR14, 0x3fff, URZ, 0xc0, !UPT ;  /* 0x00003fff0e0e7892 */ /* 0x000fe4000f8ec0ff */
[----:B------:R-:W-:Y:S02]  /*42f0*/  ULOP3.LUT UR15, UR15, 0x3fff, URZ, 0xc0, !UPT ;  /* 0x00003fff0f0f7892 */ /* 0x000fe4000f8ec0ff */
[----:B------:R-:W-:Y:S02]  /*4300*/  ULOP3.LUT UR14, UR14, 0x10000, URZ, 0xfc, !UPT ;  /* 0x000100000e0e7892 */ /* 0x000fe4000f8efcff */
[----:B-1----:R-:W-:-:S02]  /*4310*/  UIADD3 UR6, UPT, UPT, UR6, 0x3f, URZ ;  /* 0x0000003f06067890 */ /* 0x002fc4000fffe0ff */
[----:B------:R-:W-:Y:S02]  /*4320*/  ULOP3.LUT UR15, UR15, 0x10000, URZ, 0xfc, !UPT ;  /* 0x000100000f0f7892 */ /* 0x000fe4000f8efcff */
[----:B------:R-:W-:Y:S01]  /*4330*/  USHF.R.S32.HI UR7, URZ, 0x1f, UR6 ;  /* 0x0000001fff077899 */ /* 0x000fe20008011406 */
[----:B------:R-:W-:Y:S01]  /*4340*/  UMOV UR28, 0x0 ;  /* 0x00000000001c7882 */ /* 0x000fe20000000000 */
[----:B------:R-:W-:Y:S02]  /*4350*/  UMOV UR29, 0x8200010 ;  /* 0x08200010001d7882 */ /* 0x000fe40000000000 */
[----:B------:R-:W-:Y:S01]  /*4360*/  ULEA.HI UR7, UR7, UR6, URZ, 0x6 ;  /* 0x0000000607077291 */ /* 0x000fe2000f8f30ff */
[----:B------:R-:W-:Y:S01]  /*4370*/  UMOV UR26, 0x0 ;  /* 0x00000000001a7882 */ /* 0x000fe20000000000 */
[----:B------:R-:W-:Y:S02]  /*4380*/  UMOV UR27, 0x8200010 ;  /* 0x08200010001b7882 */ /* 0x000fe40000000000 */
[----:B------:R-:W-:-:S04]  /*4390*/  USHF.R.S32.HI UR7, URZ, 0x6, UR7 ;  /* 0x00000006ff077899 */ /* 0x000fc80008011407 */
[----:B------:R-:W-:-:S04]  /*43a0*/  UISETP.LT.AND UP0, UPT, UR7, 0x1, UPT ;  /* 0x000000010700788c */ /* 0x000fc8000bf01270 */
[----:B------:R-:W-:Y:S01]  /*43b0*/  USEL UR23, UR7, 0x1, !UP0 ;  /* 0x0000000107177887 */ /* 0x000fe2000c000000 */
[----:B--2---:R-:W-:Y:S02]  /*43c0*/  R2UR UR24, R2 ;  /* 0x00000000021872ca */ /* 0x004fe400000e0000 */
[----:B------:R-:W-:-:S13]  /*43d0*/  CS2R R2, SRZ ;  /* 0x0000000000027805 */ /* 0x000fda000001ff00 */
.L_x_97:
[C---:B------:R-:W-:Y:S02]  /*43e0*/  LEA R0, R8.reuse, UR8, 0x3 ;  /* 0x0000000808007c11 */ /* 0x040fe4000f8e18ff */
[----:B------:R-:W-:Y:S02]  /*43f0*/  SHF.L.U32 R5, R3, 0x1f, RZ ;  /* 0x0000001f03057819 */ /* 0x000fe400000006ff */
[----:B------:R-:W-:Y:S02]  /*4400*/  LEA R4, R8, UR8, 0x4 ;  /* 0x0000000808047c11 */ /* 0x000fe4000f8e20ff */
[----:B------:R-:W1:Y:S02]  /*4410*/  SYNCS.PHASECHK.TRANS64.TRYWAIT P0, [R0+URZ+0x1d0], R5 ;  /* 0x0001d005000075a7 */ /* 0x000e6400080011ff */
[----:B-1-34-:R-:W-:Y:S05]  /*4420*/  @!P0 BRA `(.L_x_90) ;  /* 0x0000005000608947 */ /* 0x01afea0003800000 */
.L_x_208:
[----:B-1----:R-:W1:Y:S01]  /*4430*/  LDS.128 R4, [R4+0x260] ;  /* 0x0002600004047984 */ /* 0x002e620000000c00 */
[----:B------:R-:W-:Y:S02]  /*4440*/  VIADD R0, R0, 0x1e0 ;  /* 0x000001e000007836 */ /* 0x000fe40000000000 */
[----:B------:R-:W-:Y:S01]  /*4450*/  VIADD R8, R8, 0x1 ;  /* 0x0000000108087836 */ /* 0x000fe20000000000 */
[----:B------:R-:W-:Y:S01]  /*4460*/  @!PT LDS RZ, [RZ] ;  /* 0x00000000fffff984 */ /* 0x000fe20000000800 */
[----:B------:R-:W-:Y:S01]  /*4470*/  @!PT LDS RZ, [RZ] ;  /* 0x00000000fffff984 */ /* 0x000fe20000000800 */
[----:B------:R-:W-:Y:S01]  /*4480*/  @!PT LDS RZ, [RZ] ;  /* 0x00000000fffff984 */ /* 0x000fe20000000800 */
[----:B------:R-:W-:Y:S01]  /*4490*/  @!PT LDS RZ, [RZ] ;  /* 0x00000000fffff984 */ /* 0x000fe20000000800 */
[----:B------:R2:W-:Y:S06]  /*44a0*/  MEMBAR.ALL.CTA ;  /* 0x0000000000007992 */ /* 0x0005ec0000008000 */
[----:B--2---:R-:W2:Y:S01]  /*44b0*/  FENCE.VIEW.ASYNC.S ;  /* 0x00000000000073c6 */ /* 0x004ea20000000000 */
[----:B------:R-:W-:-:S04]  /*44c0*/  PRMT R0, RZ, 0x654, R0 ;  /* 0x00000654ff007816 */ /* 0x000fc80000000000 */
[----:B--2---:R2:W-:Y:S01]  /*44d0*/  SYNCS.ARRIVE.TRANS64.RED.A1T0 RZ, [R0+URZ], RZ ;  /* 0x000000ff00ff79a7 */ /* 0x0045e200081004ff */
[----:B-1----:R-:W-:Y:S01]  /*44e0*/  LOP3.LUT P1, RZ, R6, 0x1, RZ, 0xc0, !PT ;  /* 0x0000000106ff7812 */ /* 0x002fe2000782c0ff */
[----:B--2---:R-:W-:-:S12]  /*44f0*/  BRA.U UP2, `(.L_x_91) ;  /* 0x0000000102e07547 */ /* 0x004fd8000b800000 */
[----:B------:R-:W1:Y:S01]  /*4500*/  LDCU UR6, c[0x0][0x38c] ;  /* 0x00007180ff0677ac */ /* 0x000e620008000800 */
[----:B------:R-:W-:Y:S02]  /*4510*/  PLOP3.LUT P2, PT, PT, PT, PT, 0x80, 0x8 ;  /* 0x000000000008781c */ /* 0x000fe40003f4f070 */
[----:B------:R-:W-:Y:S01]  /*4520*/  SHF.L.U32 R5, R9, 0x1f, RZ ;  /* 0x0000001f09057819 */ /* 0x000fe200000006ff */
[----:B------:R-:W-:Y:S02]  /*4530*/  ULEA UR10, UR22, UR8, 0x3 ;  /* 0x00000008160a7291 */ /* 0x000fe4000f8e18ff */
[----:B------:R-:W-:Y:S02]  /*4540*/  ULEA UR11, UR22, UR24, 0x6 ;  /* 0x00000018160b7291 */ /* 0x000fe4000f8e30ff */
[----:B-1----:R-:W-:-:S06]  /*4550*/  UISETP.GE.AND UP0, UPT, UR6, 0x1, UPT ;  /* 0x000000010600788c */ /* 0x002fcc000bf06270 */
[----:B------:R-:W-:-:S05]  /*4560*/  PLOP3.LUT P0, PT, PT, PT, UP0, 0x80, 0x8 ;  /* 0x000000000008781c */ /* 0x000fca0003f0f008 */
[----:B------:R-:W-:-:S08]  /*4570*/  @UP0 ULEA UR6, UR21, UR8, 0x3 ;  /* 0x0000000815060291 */ /* 0x000fd0000f8e18ff */
[----:B------:R-:W-:-:S04]  /*4580*/  @P0 SHF.L.U32 R0, R2, 0x1f, RZ ;  /* 0x0000001f02000819 */ /* 0x000fc800000006ff */
[----:B------:R1:W2:Y:S01]  /*4590*/  @P0 SYNCS.PHASECHK.TRANS64.TRYWAIT P2, [UR6], R0 ;  /* 0x00000000ff0005a7 */ /* 0x0002a20008041106 */
[----:B------:R-:W3:Y:S02]  /*45a0*/  SYNCS.PHASECHK.TRANS64.TRYWAIT P0, [UR10+0x210], R5 ;  /* 0x00021005ff0075a7 */ /* 0x000ee4000800110a */
[----:B-123--:R-:W-:Y:S05]  /*45b0*/  @!P0 BRA `(.L_x_92) ;  /* 0x0000005000108947 */ /* 0x00efea0003800000 */
.L_x_210:
[----:B------:R-:W-:Y:S01]  /*45c0*/  UMOV UR19, UR20 ;  /* 0x0000001400137c82 */ /* 0x000fe20008000000 */
[----:B------:R-:W-:Y:S05]  /*45d0*/  BRA.U !UP0, `(.L_x_93) ;  /* 0x0000000108987547 */ /* 0x000fea000b800000 */
[----:B------:R-:W-:Y:S02]  /*45e0*/  UIADD3 UR19, UPT, UPT, UR23, UR20, URZ ;  /* 0x0000001417137290 */ /* 0x000fe4000fffe0ff */
[----:B------:R-:W-:Y:S01]  /*45f0*/  UPLOP3.LUT UP3, UPT, UPT, UPT, UPT, 0x40, 0x4 ;  /* 0x000000000004789c */ /* 0x000fe20003f6e870 */
[----:B------:R-:W-:Y:S01]  /*4600*/  UMOV UR18, UR7 ;  /* 0x0000000700127c82 */ /* 0x000fe20008000000 */
[----:B------:R-:W-:-:S09]  /*4610*/  UMOV UR17, UR21 ;  /* 0x0000001500117c82 */ /* 0x000fd20008000000 */
.L_x_96:
[----:B--2---:R-:W-:Y:S01]  /*4620*/  ULEA UR9, UR17, UR8, 0x3 ;  /* 0x0000000811097291 */ /* 0x004fe2000f8e18ff */
[----:B---3--:R-:W-:Y:S11]  /*4630*/  @P2 BRA `(.L_x_94) ;  /* 0x00000000000c2947 */ /* 0x008ff60003800000 */
[----:B-1----:R-:W-:Y:S04]  /*4640*/  SHF.L.U32 R5, R2, 0x1f, RZ ;  /* 0x0000001f02057819 */ /* 0x002fe800000006ff */
[----:B------:R-:W1:Y:S02]  /*4650*/  SYNCS.PHASECHK.TRANS64.TRYWAIT P0, [UR9], R5 ;  /* 0x00000005ff0075a7 */ /* 0x000e640008001109 */
[----:B-1----:R-:W-:Y:S05]  /*4660*/  @!P0 BRA `(.L_x_95) ;  /* 0x0000004c00fc8947 */ /* 0x002fea0003800000 */
.L_x_94:
[----:B------:R-:W-:Y:S01]  /*4670*/  UISETP.NE.AND UP0, UPT, UR18, 0x1, UPT ;  /* 0x000000011200788c */ /* 0x000fe2000bf05270 */
[----:B------:R-:W-:Y:S01]  /*4680*/  PLOP3.LUT P2, PT, PT, PT, PT, 0x80, 0x8 ;  /* 0x000000000008781c */ /* 0x000fe20003f4f070 */
[----:B------:R-:W-:Y:S02]  /*4690*/  UIADD3 UR21, UPT, UPT, UR17, 0x1, URZ ;  /* 0x0000000111157890 */ /* 0x000fe4000fffe0ff */
[----:B------:R-:W-:Y:S02]  /*46a0*/  ULEA UR30, UR17, UR15, 0x8 ;  /* 0x0000000f111e7291 */ /* 0x000fe4000f8e40ff */
[----:B------:R-:W-:Y:S01]  /*46b0*/  UISETP.NE.AND UP1, UPT, UR21, 0x1a, UPT ;  /* 0x0000001a1500788c */ /* 0x000fe2000bf25270 */
[----:B------:R-:W-:Y:S01]  /*46c0*/  PLOP3.LUT P0, PT, PT, PT, UP0, 0x80, 0x8 ;  /* 0x000000000008781c */ /* 0x000fe20003f0f008 */
[----:B------:R-:W-:Y:S02]  /*46d0*/  ULEA UR32, UR17, UR14, 0x8 ;  /* 0x0000000e11207291 */ /* 0x000fe4000f8e40ff */
[----:B------:R-:W-:Y:S02]  /*46e0*/  USEL UR16, URZ, 0x1, UP1 ;  /* 0x00000001ff107887 */ /* 0x000fe40008800000 */
[----:B------:R-:W-:Y:S02]  /*46f0*/  USEL UR21, UR21, URZ, UP1 ;  /* 0x000000ff15157287 */ /* 0x000fe40008800000 */
[----:B------:R-:W-:Y:S02]  /*4700*/  UIADD3 UR36, UPT, UPT, UR30, 0x2, URZ ;  /* 0x000000021e247890 */ /* 0x000fe4000fffe0ff */
[----:B------:R-:W-:Y:S01]  /*4710*/  @UP0 ULEA UR6, UR21, UR8, 0x3 ;  /* 0x0000000815060291 */ /* 0x000fe2000f8e18ff */
[----:B------:R-:W-:Y:S01]  /*4720*/  LOP3.LUT R2, R2, UR16, RZ, 0x3c, !PT ;  /* 0x0000001002027c12 */ /* 0x000fe2000f8e3cff */
[----:B------:R-:W-:Y:S02]  /*4730*/  UIADD3 UR34, UPT, UPT, UR32, 0x2, URZ ;  /* 0x0000000220227890 */ /* 0x000fe4000fffe0ff */
[----:B------:R-:W-:Y:S01]  /*4740*/  UIADD3 UR9, UPT, UPT, UR9, 0xd0, URZ ;  /* 0x000000d009097890 */ /* 0x000fe2000fffe0ff */
[----:B-1----:R-:W-:Y:S01]  /*4750*/  @P0 SHF.L.U32 R0, R2, 0x1f, RZ ;  /* 0x0000001f02000819 */ /* 0x002fe200000006ff */
[----:B------:R-:W-:Y:S01]  /*4760*/  UMOV UR31, 0x80004020 ;  /* 0x80004020001f7882 */ /* 0x000fe20000000000 */
[----:B------:R-:W-:Y:S01]  /*4770*/  UMOV UR33, 0x80004020 ;  /* 0x8000402000217882 */ /* 0x000fe20000000000 */
[----:B------:R-:W-:Y:S01]  /*4780*/  UMOV UR37, 0x80004020 ;  /* 0x8000402000257882 */ /* 0x000fe20000000000 */
[----:B------:R2:W3:Y:S01]  /*4790*/  @P0 SYNCS.PHASECHK.TRANS64.TRYWAIT P2, [UR6], R0 ;  /* 0x00000000ff0005a7 */ /* 0x0004e20008041106 */
[----:B------:R-:W-:Y:S01]  /*47a0*/  UIADD3 UR20, UPT, UPT, UR20, 0x1, URZ ;  /* 0x0000000114147890 */ /* 0x000fe2000fffe0ff */
[----:B------:R2:W-:Y:S01]  /*47b0*/  UTCQMMA.2CTA gdesc[UR32], gdesc[UR30], tmem[UR11], tmem[UR28], idesc[UR29], UP3 ;  /* 0x00ff1c1e200075ea */ /* 0x0005e20009a0030b */
[----:B------:R-:W-:Y:S02]  /*47c0*/  UIADD3 UR18, UPT, UPT, UR18, -0x1, URZ ;  /* 0xffffffff12127890 */ /* 0x000fe4000fffe0ff */
[----:B------:R-:W-:Y:S02]  /*47d0*/  UISETP.NE.AND UP0, UPT, UR20, UR19, UPT ;  /* 0x000000131400728c */ /* 0x000fe4000bf05270 */
[----:B------:R-:W-:Y:S01]  /*47e0*/  UPLOP3.LUT UP3, UPT, UPT, UPT, UPT, 0x80, 0x8 ;  /* 0x000000000008789c */ /* 0x000fe20003f6f070 */
[----:B------:R-:W-:Y:S01]  /*47f0*/  UMOV UR35, 0x80004020 ;  /* 0x8000402000237882 */ /* 0x000fe20000000000 */
[----:B------:R-:W-:Y:S01]  /*4800*/  UMOV UR17, UR21 ;  /* 0x0000001500117c82 */ /* 0x000fe20008000000 */
[----:B------:R2:W-:Y:S01]  /*4810*/  UTCQMMA.2CTA gdesc[UR34], gdesc[UR36], tmem[UR11], tmem[UR26], idesc[UR27], UPT ;  /* 0x00ff1a24220075ea */ /* 0x0005e2000ba0030b */
[----:B------:R2:W-:Y:S03]  /*4820*/  UTCBAR.2CTA.MULTICAST [UR9], URZ, UR13 ;  /* 0x000000ff090073e9 */ /* 0x0005e6000820080d */
[----:B------:R-:W-:Y:S05]  /*4830*/  BRA.U UP0, `(.L_x_96) ;  /* 0xfffffffd00787547 */ /* 0x000fea000b83ffff */
.L_x_93:
[----:B------:R-:W-:Y:S01]  /*4840*/  UIADD3 UR10, UPT, UPT, UR10, 0x1f0, URZ ;  /* 0x000001f00a0a7890 */ /* 0x000fe2000fffe0ff */
[----:B------:R-:W-:-:S08]  /*4850*/  UMOV UR20, UR19 ;  /* 0x0000001300147c82 */ /* 0x000fd00008000000 */
[----:B------:R4:W-:Y:S01]  /*4860*/  UTCBAR.2CTA.MULTICAST [UR10], URZ, UR12 ;  /* 0x000000ff0a0073e9 */ /* 0x0009e2000820080c */
[----:B------:R-:W-:Y:S02]  /*4870*/  NOP ;  /* 0x0000000000007918 */ /* 0x000fe40000000000 */
.L_x_91:
[----:B------:R-:W-:Y:S01]  /*4880*/  UIADD3 UR22, UPT, UPT, UR22, 0x1, URZ ;  /* 0x0000000116167890 */ /* 0x000fe2000fffe0ff */
[----:B------:R-:W-:-:S03]  /*4890*/  ISETP.NE.AND P0, PT, R8, 0x2, PT ;  /* 0x000000020800780c */ /* 0x000fc60003f05270 */
[----:B------:R-:W-:Y:S01]  /*48a0*/  UISETP.NE.AND UP0, UPT, UR22, 0x4, UPT ;  /* 0x000000041600788c */ /* 0x000fe2000bf05270 */
[----:B-12---:R-:W-:Y:S02]  /*48b0*/  SEL R0, RZ, 0x1, P0 ;  /* 0x00000001ff007807 */ /* 0x006fe40000000000 */
[----:B------:R-:W-:Y:S01]  /*48c0*/  SEL R8, R8, RZ, P0 ;  /* 0x000000ff08087207 */ /* 0x000fe20000000000 */
[----:B------:R-:W-:Y:S01]  /*48d0*/  USEL UR6, URZ, 0x1, UP0 ;  /* 0x00000001ff067887 */ /* 0x000fe20008000000 */
[----:B------:R-:W-:Y:S01]  /*48e0*/  LOP3.LUT R3, R3, R0, RZ, 0x3c, !PT ;  /* 0x0000000003037212 */ /* 0x000fe200078e3cff */
[----:B------:R-:W-:-:S04]  /*48f0*/  USEL UR22, UR22, URZ, UP0 ;  /* 0x000000ff16167287 */ /* 0x000fc80008000000 */
[----:B------:R-:W-:Y:S01]  /*4900*/  LOP3.LUT R9, R9, UR6, RZ, 0x3c, !PT ;  /* 0x0000000609097c12 */ /* 0x000fe2000f8e3cff */
[----:B------:R-:W-:Y:S07]  /*4910*/  @P1 BRA `(.L_x_97) ;  /* 0xfffffff800b01947 */ /* 0x000fee000383ffff */
[----:B------:R-:W1:Y:S01]  /*4920*/  S2UR UR6, SR_CgaCtaId ;  /* 0x00000000000679c3 */ /* 0x000e620000008800 */
[----:B------:R-:W-:Y:S01]  /*4930*/  ELECT P0, URZ, PT ;  /* 0x0000000000ff782f */ /* 0x000fe20003800000 */
[----:B------:R-:W-:Y:S01]  /*4940*/  HFMA2 R0, -RZ, RZ, 0, 5.9604644775390625e-08 ;  /* 0x00000001ff007431 */ /* 0x000fe200000001ff */
[----:B------:R-:W-:-:S05]  /*4950*/  UMOV UR7, 0x40 ;  /* 0x0000004000077882 */ /* 0x000fca0000000000 */
[----:B------:R-:W-:Y:S01]  /*4960*/  UVIRTCOUNT.DEALLOC.SMPOOL 0x80 ;  /* 0x000000800000784c */ /* 0x000fe20000000000 */
[----:B------:R-:W-:Y:S02]  /*4970*/  UISETP.NE.AND UP0, UPT, UR5, URZ, UPT ;  /* 0x000000ff0500728c */ /* 0x000fe4000bf05270 */
[----:B-1----:R-:W-:-:S09]  /*4980*/  ULEA UR6, UR6, UR7, 0x18 ;  /* 0x0000000706067291 */ /* 0x002fd2000f8ec0ff */
[----:B------:R1:W-:Y:S01]  /*4990*/  @P0 STS.U8 [UR6+0x1c], R0 ;  /* 0x00001c00ff000988 */ /* 0x0003e20008000006 */
[----:B------:R-:W-:Y:S05]  /*49a0*/  BRA.U UP0, `(.L_x_98) ;  /* 0x0000000100a07547 */ /* 0x000fea000b800000 */
[----:B------:R-:W-:Y:S01]  /*49b0*/  UIADD3 UR5, UPT, UPT, UR8, 0x210, URZ ;  /* 0x0000021008057890 */ /* 0x000fe2000fffe0ff */
[----:B------:R-:W-:-:S03]  /*49c0*/  SHF.L.U32 R3, R9, 0x1f, RZ ;  /* 0x0000001f09037819 */ /* 0x000fc600000006ff */
[----:B------:R-:W-:-:S09]  /*49d0*/  ULEA UR7, UR22, UR5, 0x3 ;  /* 0x0000000516077291 */ /* 0x000fd2000f8e18ff */
[----:B------:R-:W2:Y:S02]  /*49e0*/  SYNCS.PHASECHK.TRANS64.TRYWAIT P0, [UR7], R3 ;  /* 0x00000003ff0075a7 */ /* 0x000ea40008001107 */
[----:B--2---:R-:W-:Y:S05]  /*49f0*/  @!P0 BRA `(.L_x_99) ;  /* 0x0000004c00308947 */ /* 0x004fea0003800000 */
.L_x_213:
[----:B------:R-:W-:-:S04]  /*4a00*/  UIADD3 UR9, UPT, UPT, UR22, 0x1, URZ ;  /* 0x0000000116097890 */ /* 0x000fc8000fffe0ff */
[----:B------:R-:W-:-:S04]  /*4a10*/  UISETP.NE.AND UP1, UPT, UR9, 0x4, UPT ;  /* 0x000000040900788c */ /* 0x000fc8000bf25270 */
[----:B----4-:R-:W-:Y:S02]  /*4a20*/  USEL UR10, URZ, 0x1, UP1 ;  /* 0x00000001ff0a7887 */ /* 0x010fe40008800000 */
[----:B------:R-:W-:-:S04]  /*4a30*/  USEL UR9, UR9, URZ, UP1 ;  /* 0x000000ff09097287 */ /* 0x000fc80008800000 */
[----:B------:R-:W-:Y:S01]  /*4a40*/  ULEA UR7, UR9, UR5, 0x3 ;  /* 0x0000000509077291 */ /* 0x000fe2000f8e18ff */
[----:B------:R-:W-:-:S04]  /*4a50*/  LOP3.LUT R2, R9, UR10, RZ, 0x3c, !PT ;  /* 0x0000000a09027c12 */ /* 0x000fc8000f8e3cff */
[----:B-1----:R-:W-:-:S04]  /*4a60*/  SHF.L.U32 R3, R2, 0x1f, RZ ;  /* 0x0000001f02037819 */ /* 0x002fc800000006ff */
[----:B------:R-:W1:Y:S02]  /*4a70*/  SYNCS.PHASECHK.TRANS64.TRYWAIT P0, [UR7], R3 ;  /* 0x00000003ff0075a7 */ /* 0x000e640008001107 */
[----:B-1----:R-:W-:Y:S05]  /*4a80*/  @!P0 BRA `(.L_x_100) ;  /* 0x0000004c00248947 */ /* 0x002fea0003800000 */
.L_x_215:
        /* <DEDUP_REMOVED lines=9> */
.L_x_217:
[----:B------:R-:W-:-:S04]  /*4b20*/  UIADD3 UR9, UPT, UPT, UR9, 0x1, URZ ;  /* 0x0000000109097890 */ /* 0x000fc8000fffe0ff */
[----:B------:R-:W-:-:S04]  /*4b30*/  UISETP.NE.AND UP1, UPT, UR9, 0x4, UPT ;  /* 0x000000040900788c */ /* 0x000fc8000bf25270 */
[----:B------:R-:W-:Y:S02]  /*4b40*/  USEL UR7, URZ, 0x1, UP1 ;  /* 0x00000001ff077887 */ /* 0x000fe40008800000 */
[----:B------:R-:W-:-:S04]  /*4b50*/  USEL UR9, UR9, URZ, UP1 ;  /* 0x000000ff09097287 */ /* 0x000fc80008800000 */
[----:B------:R-:W-:Y:S01]  /*4b60*/  ULEA UR9, UR9, UR5, 0x3 ;  /* 0x0000000509097291 */ /* 0x000fe2000f8e18ff */
[----:B-1----:R-:W-:-:S04]  /*4b70*/  LOP3.LUT R3, R2, UR7, RZ, 0x3c, !PT ;  /* 0x0000000702037c12 */ /* 0x002fc8000f8e3cff */
[----:B------:R-:W-:Y:S01]  /*4b80*/  SHF.L.U32 R3, R3, 0x1f, RZ ;  /* 0x0000001f03037819 */ /* 0x000fe200000006ff */
[----:B------:R-:W-:-:S04]  /*4b90*/  IMAD.U32 R0, RZ, RZ, UR9 ;  /* 0x00000009ff007e24 */ /* 0x000fc8000f8e00ff */
[----:B------:R1:W2:Y:S03]  /*4ba0*/  SYNCS.PHASECHK.TRANS64.TRYWAIT P0, [R0+URZ], R3 ;  /* 0x00000003000075a7 */ /* 0x0002a600080011ff */
[----:B--2---:R-:W-:Y:S05]  /*4bb0*/  @!P0 NANOSLEEP.SYNCS 0x989680 ;  /* 0x009896800000895d */ /* 0x004fea0003900000 */
[----:B------:R-:W2:Y:S02]  /*4bc0*/  @!P0 SYNCS.PHASECHK.TRANS64 P0, [R0+URZ], R3 ;  /* 0x00000003000085a7 */ /* 0x000ea400080010ff */
[----:B--2---:R-:W-:Y:S05]  /*4bd0*/  @P0 BRA `(.L_x_102) ;  /* 0x0000000000200947 */ /* 0x004fea0003800000 */
.L_x_103:
[----:B--2---:R2:W4:Y:S02]  /*4be0*/  SYNCS.PHASECHK.TRANS64.TRYWAIT P0, [R0+URZ], R3 ;  /* 0x00000003000075a7 */ /* 0x00452400080011ff */
[----:B----4-:R-:W-:Y:S05]  /*4bf0*/  @!P0 NANOSLEEP.SYNCS 0x989680 ;  /* 0x009896800000895d */ /* 0x010fea0003900000 */
[----:B------:R-:W4:Y:S02]  /*4c00*/  @!P0 SYNCS.PHASECHK.TRANS64 P0, [R0+URZ], R3 ;  /* 0x00000003000085a7 */ /* 0x000f2400080010ff */
[----:B----4-:R-:W-:Y:S05]  /*4c10*/  @!P0 BRA `(.L_x_103) ;  /* 0xfffffffc00f08947 */ /* 0x010fea000383ffff */
[----:B------:R-:W-:Y:S05]  /*4c20*/  BRA `(.L_x_102) ;  /* 0x00000000000c7947 */ /* 0x000fea0003800000 */
.L_x_98:
[----:B------:R-:W-:-:S04]  /*4c30*/  UIADD3 UR5, UPT, UPT, UR8, 0x250, URZ ;  /* 0x0000025008057890 */ /* 0x000fc8000fffe0ff */
[----:B------:R-:W-:-:S09]  /*4c40*/  UPRMT UR5, UR4, 0x654, UR5 ;  /* 0x0000065404057896 */ /* 0x000fd20008000005 */
[----:B------:R-:W-:Y:S03]  /*4c50*/  SYNCS.ARRIVE.TRANS64.RED.A1T0 RZ, [UR5], RZ ;  /* 0x000000ffffff79a7 */ /* 0x000fe60008100405 */
.L_x_102:
[----:B-12---:R-:W-:Y:S01]  /*4c60*/  SHF.L.U32 R3, RZ, 0x1f, RZ ;  /* 0x0000001fff037819 */ /* 0x006fe200000006ff */
[----:B------:R-:W-:Y:S01]  /*4c70*/  UIADD3 UR5, UPT, UPT, UR8, 0x250, URZ ;  /* 0x0000025008057890 */ /* 0x000fe2000fffe0ff */
[----:B------:R-:W-:Y:S02]  /*4c80*/  PLOP3.LUT P0, PT, PT, PT, UP0, 0x80, 0x8 ;  /* 0x000000000008781c */ /* 0x000fe40003f0f008 */
[----:B------:R-:W1:Y:S02]  /*4c90*/  SYNCS.PHASECHK.TRANS64.TRYWAIT P1, [UR8+0x250], R3 ;  /* 0x00025003ff0075a7 */ /* 0x000e640008021108 */
[----:B-1----:R-:W-:Y:S09]  /*4ca0*/  @!P1 BRA `(.L_x_104) ;  /* 0x0000004800cc9947 */ /* 0x002ff20003800000 */
.L_x_219:
[----:B------:R-:W-:Y:S01]  /*4cb0*/  @!UP0 UPRMT UR5, UR4, 0x654, UR5 ;  /* 0x0000065404058896 */ /* 0x000fe20008000005 */
[----:B------:R-:W-:Y:S02]  /*4cc0*/  UMOV UR8, 0xffff ;  /* 0x0000ffff00087882 */ /* 0x000fe40000000000 */
[----:B------:R-:W-:-:S06]  /*4cd0*/  UMOV UR4, 0x1 ;  /* 0x0000000100047882 */ /* 0x000fcc0000000000 */
[----:B------:R-:W-:Y:S01]  /*4ce0*/  @!P0 SYNCS.ARRIVE.TRANS64.RED.A1T0 RZ, [UR5], RZ ;  /* 0x000000ffffff89a7 */ /* 0x000fe20008100405 */
[----:B------:R-:W-:Y:S01]  /*4cf0*/  NOP ;  /* 0x0000000000007918 */ /* 0x000fe20000000000 */
[----:B-1----:R-:W1:Y:S01]  /*4d00*/  LDS R0, [UR6+0x14] ;  /* 0x00001406ff007984 */ /* 0x002e620008000800 */
[----:B------:R-:W-:-:S04]  /*4d10*/  ULOP3.LUT UR5, UR24, 0xffff, URZ, 0xc0, !UPT ;  /* 0x0000ffff18057892 */ /* 0x000fc8000f8ec0ff */
[----:B------:R-:W-:-:S04]  /*4d20*/  USHF.R.U32.HI UR5, URZ, 0x5, UR5 ;  /* 0x00000005ff057899 */ /* 0x000fc80008011605 */
[----:B------:R-:W-:Y:S02]  /*4d30*/  USHF.L.U32 UR8, UR8, UR5, URZ ;  /* 0x0000000508087299 */ /* 0x000fe400080006ff */
[----:B------:R-:W-:-:S04]  /*4d40*/  USHF.L.U32 UR4, UR4, UR5, URZ ;  /* 0x0000000504047299 */ /* 0x000fc800080006ff */
[----:B-1----:R-:W-:-:S04]  /*4d50*/  LOP3.LUT R0, R0, UR8, RZ, 0xc0, !PT ;  /* 0x0000000800007c12 */ /* 0x002fc8000f8ec0ff */
[----:B------:R-:W-:-:S13]  /*4d60*/  ISETP.NE.AND P0, PT, R0, UR8, PT ;  /* 0x0000000800007c0c */ /* 0x000fda000bf05270 */
[----:B------:R-:W-:Y:S05]  /*4d70*/  @P0 BRA `(.L_x_105) ;  /* 0x0000000000580947 */ /* 0x000fea0003800000 */
[----:B------:R-:W1:Y:S02]  /*4d80*/  LDS R0, [UR6+0x18] ;  /* 0x00001806ff007984 */ /* 0x000e640008000800 */
[----:B-1----:R-:W-:-:S04]  /*4d90*/  LOP3.LUT R0, R0, UR4, RZ, 0xc0, !PT ;  /* 0x0000000400007c12 */ /* 0x002fc8000f8ec0ff */
[----:B------:R-:W-:-:S13]  /*4da0*/  ISETP.NE.AND P0, PT, R0, UR4, PT ;  /* 0x0000000400007c0c */ /* 0x000fda000bf05270 */
[----:B------:R-:W-:Y:S05]  /*4db0*/  @P0 BRA `(.L_x_106) ;  /* 0x00000000003c0947 */ /* 0x000fea0003800000 */
[----:B------:R-:W1:Y:S01]  /*4dc0*/  S2R R2, SR_LANEID ;  /* 0x0000000000027919 */ /* 0x000e620000000000 */
[----:B------:R-:W-:Y:S01]  /*4dd0*/  ULOP3.LUT UR8, URZ, UR8, URZ, 0x33, !UPT ;  /* 0x00000008ff087292 */ /* 0x000fe2000f8e33ff */
[----:B------:R-:W-:Y:S01]  /*4de0*/  LOP3.LUT R4, RZ, UR4, RZ, 0x33, !PT ;  /* 0x00000004ff047c12 */ /* 0x000fe2000f8e33ff */
[----:B------:R-:W-:Y:S02]  /*4df0*/  VOTEU.ANY UR7, UPT, PT ;  /* 0x0000000000077886 */ /* 0x000fe400038e0100 */
[----:B------:R-:W-:Y:S01]  /*4e00*/  UFLO.U32 UR7, UR7 ;  /* 0x00000007000772bd */ /* 0x000fe200080e0000 */
[----:B------:R-:W2:Y:S01]  /*4e10*/  REDUX UR4, R4 ;  /* 0x00000000040473c4 */ /* 0x000ea20000000000 */
[----:B------:R-:W-:-:S06]  /*4e20*/  IMAD.U32 R0, RZ, RZ, UR8 ;  /* 0x00000008ff007e24 */ /* 0x000fcc000f8e00ff */
[----:B------:R1:W-:Y:S01]  /*4e30*/  UTCATOMSWS.AND URZ, UR8 ;  /* 0x0000000800ff79e3 */ /* 0x0003e20008000000 */
[----:B------:R-:W3:Y:S01]  /*4e40*/  REDUX UR5, R0 ;  /* 0x00000000000573c4 */ /* 0x000ee20000000000 */
[----:B-1----:R-:W-:Y:S01]  /*4e50*/  ISETP.EQ.U32.AND P0, PT, R2, UR7, PT ;  /* 0x0000000702007c0c */ /* 0x002fe2000bf02070 */
[----:B--2---:R-:W-:Y:S01]  /*4e60*/  IMAD.U32 R2, RZ, RZ, UR4 ;  /* 0x00000004ff027e24 */ /* 0x004fe2000f8e00ff */
[----:B---3--:R-:W-:-:S11]  /*4e70*/  MOV R3, UR5 ;  /* 0x0000000500037c02 */ /* 0x008fd60008000f00 */
[----:B------:R1:W-:Y:S04]  /*4e80*/  @P0 ATOMS.AND RZ, [UR6+0x14], R3 ;  /* 0x00001403ffff098c */ /* 0x0003e8000a800006 */
[----:B------:R1:W-:Y:S01]  /*4e90*/  @P0 ATOMS.AND RZ, [UR6+0x18], R2 ;  /* 0x00001802ffff098c */ /* 0x0003e2000a800006 */
[----:B------:R-:W-:Y:S05]  /*4ea0*/  BRA `(.L_x_107) ;  /* 0x0000000000147947 */ /* 0x000fea0003800000 */
.L_x_106:
[----:B------:R-:W-:Y:S02]  /*4eb0*/  MOV R2, 0x4ed0 ;  /* 0x00004ed000027802 */ /* 0x000fe40000000f00 */
[----:B---345:R-:W-:Y:S05]  /*4ec0*/  CALL.REL.NOINC `($__internal_0_$__cuda_sm10x_tcgen05_guardrail_trap_col_being_dealloced_not_returned_by_alloc) ;  /* 0x0000004c00207944 */ /* 0x038fea0003c00000 */
[----:B------:R-:W-:Y:S05]  /*4ed0*/  BRA `(.L_x_107) ;  /* 0x0000000000087947 */ /* 0x000fea0003800000 */
.L_x_105:
[----:B------:R-:W-:Y:S02]  /*4ee0*/  MOV R2, 0x4f00 ;  /* 0x00004f0000027802 */ /* 0x000fe40000000f00 */
[----:B---345:R-:W-:Y:S05]  /*4ef0*/  CALL.REL.NOINC `($__internal_2_$__cuda_sm10x_tcgen05_guardrail_trap_unallocated_columns_being_dealloced) ;  /* 0x0000004c002c7944 */ /* 0x038fea0003c00000 */
.L_x_107:
[----:B------:R-:W-:Y:S01]  /*4f00*/  NOP ;  /* 0x0000000000007918 */ /* 0x000fe20000000000 */
[----:B----4-:R-:W-:Y:S05]  /*4f10*/  EXIT ;  /* 0x000000000000794d */ /* 0x010fea0003800000 */
.L_x_78:
[----:B------:R-:W-:-:S09]  /*4f20*/  UISETP.NE.OR UP5, UPT, UR10, 0x3, !UP5 ;  /* 0x000000030a00788c */ /* 0x000fd2000efa5670 */
[----:B------:R-:W-:Y:S05]  /*4f30*/  BRA.U UP5, `(.L_x_108) ;  /* 0x0000000d05707547 */ /* 0x000fea000b800000 */
[----:B------:R-:W1:Y:S01]  /*4f40*/  LDC R0, c[0x0][0xb30] ;  /* 0x0002cc00ff007b82 */ /* 0x000e620000000800 */
[----:B------:R-:W2:Y:S01]  /*4f50*/  LDCU.64 UR8, c[0x0][0x888] ;  /* 0x00011100ff0877ac */ /* 0x000ea20008000a00 */
[----:B------:R-:W-:Y:S02]  /*4f60*/  HFMA2 R29, -RZ, RZ, 0, 0 ;  /* 0x00000000ff1d7431 */ /* 0x000fe400000001ff */
[----:B------:R-:W-:Y:S01]  /*4f70*/  IMAD.MOV.U32 R31, RZ, RZ, 0x1 ;  /* 0x00000001ff1f7424 */ /* 0x000fe200078e00ff */
[----:B------:R-:W-:Y:S01]  /*4f80*/  MOV R23, 0x1000 ;  /* 0x0000100000177802 */ /* 0x000fe20000000f00 */
[----:B------:R-:W3:Y:S01]  /*4f90*/  LDCU.64 UR4, c[0x0][0x890] ;  /* 0x00011200ff0477ac */ /* 0x000ee20008000a00 */
[----:B------:R-:W-:Y:S01]  /*4fa0*/  IMAD.MOV.U32 R30, RZ, RZ, RZ ;  /* 0x000000ffff1e7224 */ /* 0x000fe200078e00ff */
[----:B------:R-:W4:Y:S01]  /*4fb0*/  LDC R19, c[0x0][0x370] ;  /* 0x0000dc00ff137b82 */ /* 0x000f220000000800 */
[----:B------:R-:W-:Y:S01]  /*4fc0*/  UMOV UR7, 0x400 ;  /* 0x0000040000077882 */ /* 0x000fe20000000000 */
[----:B------:R-:W-:-:S02]  /*4fd0*/  UPLOP3.LUT UP1, UPT, UPT, UPT, UPT, 0x40, 0x4 ;  /* 0x000000000004789c */ /* 0x000fc40003f2e870 */
[----:B------:R-:W-:-:S04]  /*4fe0*/  ULEA UR7, UR37, UR7, 0x18 ;  /* 0x0000000725077291 */ /* 0x000fc8000f8ec0ff */
[----:B------:R-:W4:Y:S01]  /*4ff0*/  LDC R2, c[0x0][0xb0c] ;  /* 0x0002c300ff027b82 */ /* 0x000f220000000800 */
[----:B------:R-:W-:Y:S02]  /*5000*/  UIADD3 UR13, UPT, UPT, UR7, 0x1a8, URZ ;  /* 0x000001a8070d7890 */ /* 0x000fe4000fffe0ff */
[----:B--2---:R-:W-:Y:S02]  /*5010*/  UISETP.NE.U32.AND UP3, UPT, UR8, URZ, UPT ;  /* 0x000000ff0800728c */ /* 0x004fe4000bf65070 */
[----:B------:R-:W-:Y:S02]  /*5020*/  UIADD3 UR25, UPT, UPT, UR7, 0x1a0, URZ ;  /* 0x000001a007197890 */ /* 0x000fe4000fffe0ff */
[----:B---3--:R-:W-:Y:S01]  /*5030*/  UISETP.NE.U32.AND UP4, UPT, UR4, URZ, UPT ;  /* 0x000000ff0400728c */ /* 0x008fe2000bf85070 */
[----:B------:R-:W2:Y:S01]  /*5040*/  LDC R18, c[0x0][0xb20] ;  /* 0x0002c800ff127b82 */ /* 0x000ea20000000800 */
[----:B-1----:R-:W-:Y:S01]  /*5050*/  ISETP.NE.AND P1, PT, R0, 0x1, PT ;  /* 0x000000010000780c */ /* 0x002fe20003f25270 */
[----:B------:R-:W-:-:S02]  /*5060*/  UISETP.NE.AND.EX UP3, UPT, UR9, URZ, UPT, UP3 ;  /* 0x000000ff0900728c */ /* 0x000fc4000bf65330 */
[----:B------:R-:W-:Y:S02]  /*5070*/  UPRMT UR13, UR37, 0x654, UR13 ;  /* 0x00000654250d7896 */ /* 0x000fe4000800000d */
[----:B------:R-:W-:Y:S02]  /*5080*/  UISETP.NE.AND.EX UP4, UPT, UR5, URZ, UPT, UP4 ;  /* 0x000000ff0500728c */ /* 0x000fe4000bf85340 */
[----:B------:R-:W1:Y:S08]  /*5090*/  LDC.64 R32, c[0x0][0x348] ;  /* 0x0000d200ff207b82 */ /* 0x000e700000000a00 */
[----:B------:R-:W3:Y:S08]  /*50a0*/  LDC.64 R16, c[0x0][0xb10] ;  /* 0x0002c400ff107b82 */ /* 0x000ef00000000a00 */
[----:B------:R-:W1:Y:S08]  /*50b0*/  LDC.64 R6, c[0x0][0xb18] ;  /* 0x0002c600ff067b82 */ /* 0x000e700000000a00 */
[----:B------:R-:W1:Y:S08]  /*50c0*/  LDC.64 R4, c[0x0][0xb28] ;  /* 0x0002ca00ff047b82 */ /* 0x000e700000000a00 */
[----:B--2-4-:R-:W1:Y:S02]  /*50d0*/  LDC R22, c[0x0][0x374] ;  /* 0x0000dd00ff167b82 */ /* 0x014e640000000800 */
.L_x_117:
[C---:B------:R-:W-:Y:S02]  /*50e0*/  LEA R0, R30.reuse, UR7, 0x3 ;  /* 0x000000071e007c11 */ /* 0x040fe4000f8e18ff */
[----:B------:R-:W-:Y:S02]  /*50f0*/  SHF.L.U32 R3, R29, 0x1f, RZ ;  /* 0x0000001f1d037819 */ /* 0x000fe400000006ff */
[----:B------:R-:W-:Y:S02]  /*5100*/  LEA R24, R30, UR7, 0x4 ;  /* 0x000000071e187c11 */ /* 0x000fe4000f8e20ff */
[----:B--2---:R-:W2:Y:S02]  /*5110*/  SYNCS.PHASECHK.TRANS64.TRYWAIT P0, [R0+URZ+0x1d0], R3 ;  /* 0x0001d003000075a7 */ /* 0x004ea400080011ff */
[----:B--2---:R-:W-:Y:S05]  /*5120*/  @!P0 BRA `(.L_x_109) ;  /* 0x0000004400c48947 */ /* 0x004fea0003800000 */
.L_x_220:
[----:B------:R-:W-:Y:S01]  /*5130*/  ISETP.GE.AND P0, PT, R40, 0x1, PT ;  /* 0x000000012800780c */ /* 0x000fe20003f06270 */
[----:B------:R-:W4:Y:S01]  /*5140*/  LDS.128 R24, [R24+0x260] ;  /* 0x0002600018187984 */ /* 0x000f220000000c00 */
[----:B--2---:R-:W-:Y:S01]  /*5150*/  VIADD R0, R0, 0x1e0 ;  /* 0x000001e000007836 */ /* 0x004fe20000000000 */
[----:B------:R-:W-:Y:S01]  /*5160*/  @!PT LDS RZ, [RZ] ;  /* 0x00000000fffff984 */ /* 0x000fe20000000800 */
[----:B------:R-:W-:Y:S01]  /*5170*/  @!PT LDS RZ, [RZ] ;  /* 0x00000000fffff984 */ /* 0x000fe20000000800 */
[----:B------:R-:W-:Y:S01]  /*5180*/  @!PT LDS RZ, [RZ] ;  /* 0x00000000fffff984 */ /* 0x000fe20000000800 */
[----:B------:R-:W-:Y:S01]  /*5190*/  @!PT LDS RZ, [RZ] ;  /* 0x00000000fffff984 */ /* 0x000fe20000000800 */
[----:B------:R2:W-:Y:S06]  /*51a0*/  MEMBAR.ALL.CTA ;  /* 0x0000000000007992 */ /* 0x0005ec0000008000 */
[----:B--2---:R-:W2:Y:S01]  /*51b0*/  FENCE.VIEW.ASYNC.S ;  /* 0x00000000000073c6 */ /* 0x004ea20000000000 */
[----:B------:R-:W-:Y:S04]  /*51c0*/  PRMT R0, RZ, 0x654, R0 ;  /* 0x00000654ff007816 */ /* 0x000fe80000000000 */
[----:B--2---:R2:W-:Y:S01]  /*51d0*/  SYNCS.ARRIVE.TRANS64.RED.A1T0 RZ, [R0+URZ], RZ ;  /* 0x000000ff00ff79a7 */ /* 0x0045e200081004ff */
[----:B----4-:R-:W-:Y:S11]  /*51e0*/  LOP3.LUT P3, RZ, R26, 0x1, RZ, 0xc0, !PT ;  /* 0x000000011aff7812 */ /* 0x010ff6000786c0ff */
[----:B------:R-:W-:Y:S02]  /*51f0*/  @!UPT UIADD3 URZ, UPT, UPT, URZ, URZ, URZ ;  /* 0x000000fffffff290 */ /* 0x000fe4000fffe0ff */
[----:B------:R-:W-:Y:S02]  /*5200*/  @P3 MOV R13, R24 ;  /* 0x00000018000d3202 */ /* 0x000fe40000000f00 */
[----:B------:R-:W-:Y:S01]  /*5210*/  @P3 LOP3.LUT R8, R25, 0xffff, RZ, 0xc0, !PT ;  /* 0x0000ffff19083812 */ /* 0x000fe200078ec0ff */
[----:B--2---:R-:W-:Y:S06]  /*5220*/  @!P0 BRA `(.L_x_110) ;  /* 0x0000000000a48947 */ /* 0x004fec0003800000 */
[----:B-1----:R-:W-:Y:S01]  /*5230*/  IMAD.HI.U32 R35, R22, R7, RZ ;  /* 0x0000000716237227 */ /* 0x002fe200078e00ff */
[----:B------:R-:W-:Y:S02]  /*5240*/  ISETP.NE.AND P0, PT, R6, 0x1, PT ;  /* 0x000000010600780c */ /* 0x000fe40003f05270 */
[----:B------:R-:W-:Y:S01]  /*5250*/  ISETP.NE.AND P2, PT, R40, 0x1, PT ;  /* 0x000000012800780c */ /* 0x000fe20003f45270 */
[----:B---3--:R-:W-:Y:S01]  /*5260*/  IMAD.HI.U32 R34, R19, R16, RZ ;  /* 0x0000001013227227 */ /* 0x008fe200078e00ff */
[----:B------:R-:W-:Y:S02]  /*5270*/  SHF.R.U32.HI R35, RZ, R18, R35 ;  /* 0x00000012ff237219 */ /* 0x000fe40000011623 */
[----:B------:R-:W-:Y:S01]  /*5280*/  ISETP.NE.AND P4, PT, R2, 0x1, PT ;  /* 0x000000010200780c */ /* 0x000fe20003f85270 */
[----:B------:R-:W-:Y:S01]  /*5290*/  IMAD.HI.U32 R36, R13, R16, RZ ;  /* 0x000000100d247227 */ /* 0x000fe200078e00ff */
[----:B------:R-:W-:Y:S02]  /*52a0*/  SHF.R.U32.HI R34, RZ, R17, R34 ;  /* 0x00000011ff227219 */ /* 0x000fe40000011622 */
[----:B------:R-:W-:Y:S01]  /*52b0*/  SEL R3, R22, R35, !P0 ;  /* 0x0000002316037207 */ /* 0x000fe20004000000 */
[C---:B------:R-:W-:Y:S01]  /*52c0*/  IMAD.HI.U32 R35, R8.reuse, R7, RZ ;  /* 0x0000000708237227 */ /* 0x040fe200078e00ff */
[----:B------:R-:W-:Y:S02]  /*52d0*/  SEL R11, R19, R34, !P4 ;  /* 0x00000022130b7207 */ /* 0x000fe40006000000 */
[----:B------:R-:W-:Y:S01]  /*52e0*/  SHF.R.U32.HI R36, RZ, R17, R36 ;  /* 0x00000011ff247219 */ /* 0x000fe20000011624 */
[----:B------:R-:W-:Y:S01]  /*52f0*/  IMAD.HI.U32 R38, R3, R4, RZ ;  /* 0x0000000403267227 */ /* 0x000fe200078e00ff */
[----:B------:R-:W-:Y:S03]  /*5300*/  SHF.R.U32.HI R35, RZ, R18, R35 ;  /* 0x00000012ff237219 */ /* 0x000fe60000011623 */
[----:B------:R-:W-:Y:S01]  /*5310*/  IMAD.HI.U32 R34, R11, R4, RZ ;  /* 0x000000040b227227 */ /* 0x000fe200078e00ff */
[----:B------:R-:W-:Y:S02]  /*5320*/  @P2 SHF.R.U32.HI R3, RZ, R5, R38 ;  /* 0x00000005ff032219 */ /* 0x000fe40000011626 */
[----:B------:R-:W-:Y:S02]  /*5330*/  SEL R9, R8, R35, !P0 ;  /* 0x0000002308097207 */ /* 0x000fe40004000000 */
[----:B------:R-:W-:Y:S01]  /*5340*/  @P2 SHF.R.U32.HI R11, RZ, R5, R34 ;  /* 0x00000005ff0b2219 */ /* 0x000fe20000011622 */
[C---:B------:R-:W-:Y:S01]  /*5350*/  IMAD R10, R40.reuse, R3, RZ ;  /* 0x00000003280a7224 */ /* 0x040fe200078e02ff */
[----:B------:R-:W-:Y:S01]  /*5360*/  SEL R3, R13, R36, !P4 ;  /* 0x000000240d037207 */ /* 0x000fe20006000000 */
[C---:B------:R-:W-:Y:S03]  /*5370*/  IMAD.HI.U32 R14, R9.reuse, R4, RZ ;  /* 0x00000004090e7227 */ /* 0x040fe600078e00ff */
[----:B------:R-:W-:Y:S01]  /*5380*/  ISETP.GE.AND P0, PT, R9, R10, PT ;  /* 0x0000000a0900720c */ /* 0x000fe20003f06270 */
[C---:B------:R-:W-:Y:S01]  /*5390*/  IMAD R12, R40.reuse, R11, RZ ;  /* 0x0000000b280c7224 */ /* 0x040fe200078e02ff */
[-C--:B------:R-:W-:Y:S04]  /*53a0*/  SHF.R.U32.HI R14, RZ, R5.reuse, R14 ;  /* 0x00000005ff0e7219 */ /* 0x080fe8000001160e */
[----:B------:R-:W-:Y:S02]  /*53b0*/  ISETP.GE.OR P0, PT, R3, R12, P0 ;  /* 0x0000000c0300720c */ /* 0x000fe40000706670 */
[----:B------:R-:W-:Y:S05]  /*53c0*/  SEL R15, R9, R14, !P2 ;  /* 0x0000000e090f7207 */ /* 0x000fea0005000000 */
[----:B------:R-:W-:Y:S04]  /*53d0*/  IMAD.MOV R14, RZ, RZ, -R15 ;  /* 0x000000ffff0e7224 */ /* 0x000fe800078e0a0f */
[----:B------:R-:W-:Y:S02]  /*53e0*/  IMAD R14, R40, R14, R9 ;  /* 0x0000000e280e7224 */ /* 0x000fe400078e0209 */
[C---:B------:R-:W-:Y:S05]  /*53f0*/  @!P0 IMAD.HI.U32 R10, R3.reuse, R4, RZ ;  /* 0x00000004030a8227 */ /* 0x040fea00078e00ff */
[----:B------:R-:W-:Y:S04]  /*5400*/  @!P0 SHF.R.U32.HI R10, RZ, R5, R10 ;  /* 0x00000005ff0a8219 */ /* 0x000fe8000001160a */
[----:B------:R-:W-:Y:S01]  /*5410*/  @!P0 SEL R0, R3, R10, !P2 ;  /* 0x0000000a03008207 */ /* 0x000fe20005000000 */
[----:B------:R-:W-:Y:S03]  /*5420*/  IMAD.MOV R10, RZ, RZ, -R3 ;  /* 0x000000ffff0a7224 */ /* 0x000fe600078e0a03 */
[----:B------:R-:W-:Y:S01]  /*5430*/  @!P0 IADD3 R15, PT, PT, R15, -R0, RZ ;  /* 0x800000000f0f8210 */ /* 0x000fe20007ffe0ff */
[----:B------:R-:W-:Y:S01]  /*5440*/  @!P0 IMAD R0, R11, R14, R0 ;  /* 0x0000000e0b008224 */ /* 0x000fe200078e0200 */
[----:B------:R-:W-:Y:S01]  /*5450*/  IADD3 R11, PT, PT, -R9, RZ, RZ ;  /* 0x000000ff090b7210 */ /* 0x000fe20007ffe1ff */
[----:B------:R-:W-:Y:S02]  /*5460*/  IMAD R13, R2, R10, R13 ;  /* 0x0000000a020d7224 */ /* 0x000fe400078e020d */
[----:B------:R-:W-:Y:S02]  /*5470*/  @!P0 IMAD R9, R15, R40, R3 ;  /* 0x000000280f098224 */ /* 0x000fe400078e0203 */
[----:B------:R-:W-:Y:S02]  /*5480*/  @!P0 IMAD.MOV.U32 R3, RZ, RZ, R0 ;  /* 0x000000ffff038224 */ /* 0x000fe400078e0000 */
[----:B------:R-:W-:Y:S02]  /*5490*/  IMAD R8, R6, R11, R8 ;  /* 0x0000000b06087224 */ /* 0x000fe400078e0208 */
[----:B------:R-:W-:Y:S02]  /*54a0*/  IMAD R13, R3, R2, R13 ;  /* 0x00000002030d7224 */ /* 0x000fe400078e020d */
[----:B------:R-:W-:Y:S02]  /*54b0*/  IMAD R8, R9, R6, R8 ;  /* 0x0000000609087224 */ /* 0x000fe400078e0208 */
.L_x_110:
[----:B------:R-:W-:Y:S05]  /*54c0*/  BRA.U UP1, `(.L_x_111) ;  /* 0x0000000101107547 */ /* 0x000fea000b800000 */
[----:B------:R-:W-:Y:S04]  /*54d0*/  MOV R0, UR6 ;  /* 0x0000000600007c02 */ /* 0x000fe80008000f00 */
[----:B------:R-:W-:Y:S04]  /*54e0*/  SHF.L.U32 R3, R0, 0x1f, RZ ;  /* 0x0000001f00037819 */ /* 0x000fe800000006ff */
[----:B------:R-:W2:Y:S02]  /*54f0*/  SYNCS.PHASECHK.TRANS64.TRYWAIT P0, [UR7+0x1c8], R3 ;  /* 0x0001c803ff0075a7 */ /* 0x000ea40008001107 */
[----:B--2---:R-:W-:Y:S05]  /*5500*/  @!P0 BRA `(.L_x_112) ;  /* 0x0000004000e08947 */ /* 0x004fea0003800000 */
.L_x_111:
[----:B------:R-:W-:Y:S02]  /*5510*/  R2UR UR26, R20 ;  /* 0x00000000141a72ca */ /* 0x000fe400000e0000 */
[----:B------:R-:W-:Y:S02]  /*5520*/  R2UR UR27, R21 ;  /* 0x00000000151b72ca */ /* 0x000fe400000e0000 */
[----:B------:R-:W-:Y:S02]  /*5530*/  ISETP.NE.U32.AND P2, PT, RZ, UR4, PT ;  /* 0x00000004ff007c0c */ /* 0x000fe4000bf45070 */
[----:B------:R-:W-:Y:S02]  /*5540*/  SHF.L.U32 R12, R31, 0x1f, RZ ;  /* 0x0000001f1f0c7819 */ /* 0x000fe400000006ff */
[----:B------:R-:W-:Y:S05]  /*5550*/  ISETP.NE.AND.EX P2, PT, RZ, UR5, PT, P2 ;  /* 0x00000005ff007c0c */ /* 0x000fea000bf45320 */
[----:B------:R-:W-:Y:S02]  /*5560*/  USHF.L.U32 UR26, UR26, 0x7, URZ ;  /* 0x000000071a1a7899 */ /* 0x000fe400080006ff */
[----:B------:R-:W-:Y:S01]  /*5570*/  USHF.L.U32 UR27, UR27, 0x6, URZ ;  /* 0x000000061b1b7899 */ /* 0x000fe200080006ff */
[----:B------:R-:W-:Y:S11]  /*5580*/  BRA.U !UP4, `(.L_x_113) ;  /* 0x000000010c347547 */ /* 0x000ff6000b800000 */
[----:B------:R-:W-:Y:S01]  /*5590*/  UPLOP3.LUT UP0, UPT, UPT, UPT, UP3, 0x80, 0x8 ;  /* 0x000000000008789c */ /* 0x000fe20003f0f030 */
[----:B--2---:R-:W-:Y:S02]  /*55a0*/  HFMA2 R0, -RZ, RZ, 0, 5.9604644775390625e-08 ;  /* 0x00000001ff007431 */ /* 0x004fe400000001ff */
[----:B------:R-:W-:Y:S03]  /*55b0*/  IMAD.MOV.U32 R95, RZ, RZ, 0x1 ;  /* 0x00000001ff5f7424 */ /* 0x000fe600078e00ff */
[----:B------:R-:W-:Y:S05]  /*55c0*/  PLOP3.LUT P0, PT, PT, PT, UP0, 0x80, 0x8 ;  /* 0x000000000008781c */ /* 0x000fea0003f0f008 */
[----:B------:R-:W2:Y:S01]  /*55d0*/  @UP0 LDCU.64 UR10, c[0x0][0x888] ;  /* 0x00011100ff0a07ac */ /* 0x000ea20008000a00 */
[----:B------:R-:W-:Y:S07]  /*55e0*/  @UP0 UIMAD UR8, UR36, UR4, URZ ;  /* 0x00000004240802a4 */ /* 0x000fee000f8e02ff */
[----:B------:R-:W-:Y:S01]  /*55f0*/  @!P0 PRMT R95, R0, 0x7610, R95 ;  /* 0x00007610005f8816 */ /* 0x000fe2000000005f */
[----:B--2---:R-:W-:Y:S03]  /*5600*/  @UP0 UIMAD.WIDE UR10, UR8, 0x4, UR10 ;  /* 0x00000004080a08a5 */ /* 0x004fe6000f8e020a */
[----:B------:R-:W2:Y:S03]  /*5610*/  @!UP0 LDCU UR8, c[0x0][0x880] ;  /* 0x00011000ff0887ac */ /* 0x000ea60008000800 */
[----:B------:R-:W-:Y:S01]  /*5620*/  IMAD.U32 R10, RZ, RZ, UR10 ;  /* 0x0000000aff0a7e24 */ /* 0x000fe2000f8e00ff */
[----:B------:R-:W-:Y:S05]  /*5630*/  MOV R11, UR11 ;  /* 0x0000000b000b7c02 */ /* 0x000fea0008000f00 */
[----:B-----5:R4:W5:Y:S02]  /*5640*/  @P0 LDG.E R49, desc[UR46][R10.64] ;  /* 0x0000002e0a310981 */ /* 0x020964000c1e1900 */
[----:B--2-4-:R-:W-:Y:S07]  /*5650*/  @!P0 IMAD.U32 R49, RZ, RZ, UR8 ;  /* 0x00000008ff318e24 */ /* 0x014fee000f8e00ff */
.L_x_113:
[----:B-----5:R-:W-:Y:S01]  /*5660*/  @!P2 FSETP.EQ.AND P0, PT, R49, RZ, PT ;  /* 0x000000ff3100a20b */ /* 0x020fe20003f02000 */
[----:B------:R-:W-:Y:S01]  /*5670*/  @!UPT UIADD3 URZ, UPT, UPT, URZ, URZ, URZ ;  /* 0x000000fffffff290 */ /* 0x000fe2000fffe0ff */
[----:B------:R-:W-:Y:S11]  /*5680*/  @!P2 BRA `(.L_x_114) ;  /* 0x000000000014a947 */ /* 0x000ff60003800000 */
[----:B------:R-:W-:Y:S02]  /*5690*/  LOP3.LUT P2, RZ, R95, 0xff, RZ, 0xc0, !PT ;  /* 0x000000ff5fff7812 */ /* 0x000fe4000784c0ff */
[----:B------:R-:W-:Y:S04]  /*56a0*/  PLOP3.LUT P0, PT, PT, PT, UP0, 0x80, 0x8 ;  /* 0x000000000008781c */ /* 0x000fe80003f0f008 */
[----:B------:R-:W-:Y:S07]  /*56b0*/  PLOP3.LUT P0, PT, P0, PT, PT, 0x8, 0x80 ;  /* 0x000000000080781c */ /* 0x000fee000070e170 */
[----:B------:R-:W-:Y:S11]  /*56c0*/  @P2 FSETP.EQ.AND P0, PT, R49, RZ, PT ;  /* 0x000000ff3100220b */ /* 0x000ff60003f02000 */
[----:B------:R-:W-:Y:S02]  /*56d0*/  @!UPT UIADD3 URZ, UPT, UPT, URZ, URZ, URZ ;  /* 0x000000fffffff290 */ /* 0x000fe4000fffe0ff */
.L_x_114:
[----:B------:R-:W4:Y:S01]  /*56e0*/  SYNCS.PHASECHK.TRANS64.TRYWAIT P2, [UR7+0x1b0], R12 ;  /* 0x0001b00cff0075a7 */ /* 0x000f220008041107 */
[----:B------:R-:W-:Y:S04]  /*56f0*/  ELECT P4, URZ, PT ;  /* 0x0000000000ff782f */ /* 0x000fe80003880000 */
[----:B------:R-:W-:Y:S11]  /*5700*/  PLOP3.LUT P4, PT, P0, P4, PT, 0xf2, 0x2f ;  /* 0x00000000002f781c */ /* 0x000ff60000789e72 */
[----:B------:R-:W-:Y:S02]  /*5710*/  @!UPT UIADD3 URZ, UPT, UPT, URZ, URZ, URZ ;  /* 0x000000fffffff290 */ /* 0x000fe4000fffe0ff */
[----:B-1----:R-:W-:Y:S05]  /*5720*/  @!P4 IADD3 R21, P0, PT, R32, 0x580, RZ ;  /* 0x000005802015c810 */ /* 0x002fea0007f1e0ff */
[----:B------:R-:W-:Y:S01]  /*5730*/  @!P4 IMAD.X R20, RZ, RZ, R33, P0 ;  /* 0x000000ffff14c224 */ /* 0x000fe200000e0621 */
[----:B----4-:R-:W-:Y:S07]  /*5740*/  @!P2 BRA `(.L_x_115) ;  /* 0x000000400068a947 */ /* 0x010fee0003800000 */
.L_x_223:
[----:B------:R-:W4:Y:S01]  /*5750*/  LDC.64 R14, c[0x0][0xb10] ;  /* 0x0002c400ff0e7b82 */ /* 0x000f220000000a00 */
[----:B------:R-:W-:Y:S01]  /*5760*/  @!P4 R2UR UR9, R21 ;  /* 0x000000001509c2ca */ /* 0x000fe200000e0000 */
[----:B------:R-:W-:Y:S01]  /*5770*/  VOTEU.ALL UP1, P4 ;  /* 0x0000000000ff7886 */ /* 0x000fe20002020000 */
[----:B------:R-:W-:Y:S01]  /*5780*/  @!P4 R2UR UR8, R20 ;  /* 0x000000001408c2ca */ /* 0x000fe200000e0000 */
[----:B------:R-:W-:Y:S01]  /*5790*/  VOTEU.ALL UP2, P4 ;  /* 0x0000000000ff7886 */ /* 0x000fe20002040000 */
[----:B------:R-:W-:Y:S03]  /*57a0*/  UMOV UR16, 0x0 ;  /* 0x0000000000107882 */ /* 0x000fe60000000000 */
[----:B------:R-:W5:Y:S01]  /*57b0*/  LDC.64 R10, c[0x0][0xb18] ;  /* 0x0002c600ff0a7b82 */ /* 0x000f620000000a00 */
[----:B------:R-:W-:Y:S01]  /*57c0*/  @!UP1 UIADD3 UR24, UPT, UPT, UR7, 0x300, URZ ;  /* 0x0000030007189890 */ /* 0x000fe2000fffe0ff */
[----:B------:R-:W-:Y:S01]  /*57d0*/  @P3 SHF.R.U32.HI R28, RZ, 0x10, R25 ;  /* 0x00000010ff1c3819 */ /* 0x000fe20000011619 */
[----:B------:R-:W-:Y:S01]  /*57e0*/  UMOV UR17, 0x10000000 ;  /* 0x1000000000117882 */ /* 0x000fe20000000000 */
[----:B------:R-:W-:Y:S01]  /*57f0*/  UMOV UR28, UR36 ;  /* 0x00000024001c7c82 */ /* 0x000fe20008000000 */
[----:B------:R-:W-:Y:S03]  /*5800*/  @!UP1 UIADD3 UR10, UPT, UPT, UR26, 0x40, URZ ;  /* 0x000000401a0a9890 */ /* 0x000fe6000fffe0ff */
[----:B--2---:R-:W2:Y:S01]  /*5810*/  @!P1 LDC R0, c[0x0][0xb20] ;  /* 0x0002c800ff009b82 */ /* 0x004ea20000000800 */
[----:B------:R-:W-:Y:S01]  /*5820*/  UMOV UR11, UR27 ;  /* 0x0000001b000b7c82 */ /* 0x000fe20008000000 */
[----:B------:R-:W-:Y:S01]  /*5830*/  IMAD.U32 R20, RZ, RZ, UR9 ;  /* 0x00000009ff147e24 */ /* 0x000fe2000f8e00ff */
[----:B------:R-:W-:Y:S05]  /*5840*/  UMOV UR9, UR25 ;  /* 0x0000001900097c82 */ /* 0x000fea0008000000 */
[----:B-1----:R-:W1:Y:S01]  /*5850*/  @!P1 LDC R3, c[0x0][0xb0c] ;  /* 0x0002c300ff039b82 */ /* 0x002e620000000800 */
[----:B------:R-:W-:Y:S01]  /*5860*/  IMAD.U32 R21, RZ, RZ, UR8 ;  /* 0x00000008ff157e24 */ /* 0x000fe2000f8e00ff */
[----:B------:R-:W-:Y:S01]  /*5870*/  @!UP1 UIADD3 UR8, UPT, UPT, UR7, 0xb00, URZ ;  /* 0x00000b0007089890 */ /* 0x000fe2000fffe0ff */
[----:B------:R-:W-:Y:S01]  /*5880*/  @!P4 R2UR UR18, R20 ;  /* 0x000000001412c2ca */ /* 0x000fe200000e0000 */
[----:B------:R-:W-:Y:S01]  /*5890*/  VOTEU.ALL UP1, P4 ;  /* 0x0000000000ff7886 */ /* 0x000fe20002020000 */
[----:B------:R-:W-:Y:S01]  /*58a0*/  @!P4 IMAD.MOV.U32 R20, RZ, RZ, 0x1000 ;  /* 0x00001000ff14c424 */ /* 0x000fe200078e00ff */
[----:B------:R-:W-:Y:S01]  /*58b0*/  @!P4 R2UR UR19, R21 ;  /* 0x000000001513c2ca */ /* 0x000fe200000e0000 */
[----:B------:R-:W-:Y:S01]  /*58c0*/  UMOV UR12, UR36 ;  /* 0x00000024000c7c82 */ /* 0x000fe20008000000 */
[----:B------:R-:W-:Y:S01]  /*58d0*/  UPRMT UR14, UR37, 0x654, UR25 ;  /* 0x00000654250e7896 */ /* 0x000fe20008000019 */
[----:B------:R-:W-:Y:S10]  /*58e0*/  VIADD R30, R30, 0x1 ;  /* 0x000000011e1e7836 */ /* 0x000ff40000000000 */
[----:B------:R1:W-:Y:S02]  /*58f0*/  @!UP2 UTMALDG.3D [UR24], [UR18], desc[UR16] ;  /* 0x000010181200a5b4 */ /* 0x0003e40008011000 */
[----:B-1----:R-:W-:Y:S01]  /*5900*/  @!P1 ISETP.NE.AND P2, PT, R3, 0x1, PT ;  /* 0x000000010300980c */ /* 0x002fe20003f45270 */
[C---:B----4-:R-:W-:Y:S01]  /*5910*/  @!P1 IMAD.HI.U32 R14, R13.reuse, R14, RZ ;  /* 0x0000000e0d0e9227 */ /* 0x050fe200078e00ff */
[----:B-----5:R-:W-:Y:S01]  /*5920*/  @!P1 ISETP.NE.AND P0, PT, R10, 0x1, PT ;  /* 0x000000010a00980c */ /* 0x020fe20003f05270 */
[----:B------:R1:W-:Y:S01]  /*5930*/  @!UP1 UTMALDG.3D [UR8], [UR18], desc[UR16] ;  /* 0x00001008120095b4 */ /* 0x0003e20008011000 */
[----:B------:R1:W-:Y:S01]  /*5940*/  @!P4 SYNCS.ARRIVE.TRANS64.RED.A0TR RZ, [UR7+0x1a0], R20 ;  /* 0x0001a014ffffc9a7 */ /* 0x0003e20008300407 */
[C---:B------:R-:W-:Y:S01]  /*5950*/  @!P1 IMAD.HI.U32 R11, R8.reuse, R11, RZ ;  /* 0x0000000b080b9227 */ /* 0x040fe200078e00ff */
[----:B------:R-:W-:Y:S04]  /*5960*/  @!P1 SHF.R.U32.HI R14, RZ, R15, R14 ;  /* 0x0000000fff0e9219 */ /* 0x000fe8000001160e */
[----:B--2---:R-:W-:Y:S02]  /*5970*/  @!P1 SHF.R.U32.HI R9, RZ, R0, R11 ;  /* 0x00000000ff099219 */ /* 0x004fe4000001160b */
[----:B------:R-:W-:Y:S02]  /*5980*/  @!P1 SEL R14, R13, R14, !P2 ;  /* 0x0000000e0d0e9207 */ /* 0x000fe40005000000 */
[----:B------:R-:W-:Y:S05]  /*5990*/  @!P1 SEL R9, R8, R9, !P0 ;  /* 0x0000000908099207 */ /* 0x000fea0004000000 */
[----:B------:R-:W-:Y:S01]  /*59a0*/  @!P1 IMAD.IADD R0, R9, 0x1, -R14 ;  /* 0x0000000109009824 */ /* 0x000fe200078e0a0e */
[----:B------:R-:W-:Y:S01]  /*59b0*/  SYNCS.ARRIVE.TRANS64.RED.A1T0 RZ, [UR14], RZ ;  /* 0x000000ffffff79a7 */ /* 0x000fe2000810040e */
[----:B------:R-:W-:Y:S02]  /*59c0*/  @!P1 IMAD.IADD R9, R14, 0x1, -R9 ;  /* 0x000000010e099824 */ /* 0x000fe400078e0a09 */
[----:B------:R-:W-:Y:S02]  /*59d0*/  @!P1 IMAD R13, R0, R3, R13 ;  /* 0x00000003000d9224 */ /* 0x000fe400078e020d */
[----:B------:R-:W-:Y:S01]  /*59e0*/  @!P1 IMAD R8, R9, R10, R8 ;  /* 0x0000000a09089224 */ /* 0x000fe200078e0208 */
[----:B------:R-:W2:Y:S02]  /*59f0*/  SYNCS.PHASECHK.TRANS64.TRYWAIT P5, [UR7+0x1b8], R12 ;  /* 0x0001b80cff0075a7 */ /* 0x000ea400080a1107 */
[----:B-12---:R-:W-:Y:S05]  /*5a00*/  @!P5 BRA `(.L_x_116) ;  /* 0x0000003c00d0d947 */ /* 0x006fea0003800000 */
.L_x_225:
[----:B-1----:R-:W-:Y:S01]  /*5a10*/  @!P4 IADD3 R3, P0, PT, R32, 0x580, RZ ;  /* 0x000005802003c810 */ /* 0x002fe20007f1e0ff */
[----:B------:R-:W-:Y:S01]  /*5a20*/  VOTEU.ALL UP1, P4 ;  /* 0x0000000000ff7886 */ /* 0x000fe20002020000 */
[----:B------:R-:W-:Y:S01]  /*5a30*/  VOTEU.ALL UP2, P4 ;  /* 0x0000000000ff7886 */ /* 0x000fe20002040000 */
[----:B------:R-:W-:Y:S01]  /*5a40*/  UMOV UR14, 0x0 ;  /* 0x00000000000e7882 */ /* 0x000fe20000000000 */
[----:B------:R-:W-:Y:S01]  /*5a50*/  @!P4 R2UR UR9, R3 ;  /* 0x000000000309c2ca */ /* 0x000fe200000e0000 */
[----:B------:R-:W-:Y:S01]  /*5a60*/  @!P4 IMAD.X R0, RZ, RZ, R33, P0 ;  /* 0x000000ffff00c224 */ /* 0x000fe200000e0621 */
[----:B------:R-:W-:Y:S01]  /*5a70*/  @!UP1 UIADD3 UR17, UPT, UPT, UR7, 0x1a8, URZ ;  /* 0x000001a807119890 */ /* 0x000fe2000fffe0ff */
[----:B------:R-:W-:Y:S01]  /*5a80*/  ISETP.NE.AND P0, PT, R30, 0x2, PT ;  /* 0x000000021e00780c */ /* 0x000fe20003f05270 */
[----:B------:R-:W-:Y:S01]  /*5a90*/  @!UP1 UIADD3 UR18, UPT, UPT, UR26, 0x20, URZ ;  /* 0x000000201a129890 */ /* 0x000fe2000fffe0ff */
[----:B------:R-:W-:Y:S01]  /*5aa0*/  LOP3.LUT R31, R31, 0x1, RZ, 0x3c, !PT ;  /* 0x000000011f1f7812 */ /* 0x000fe200078e3cff */
[----:B------:R-:W-:Y:S01]  /*5ab0*/  @!UP1 UIADD3 UR16, UPT, UPT, UR7, 0x1300, URZ ;  /* 0x0000130007109890 */ /* 0x000fe2000fffe0ff */
[----:B------:R-:W-:Y:S01]  /*5ac0*/  @!P4 R2UR UR8, R0 ;  /* 0x000000000008c2ca */ /* 0x000fe200000e0000 */
[----:B------:R-:W-:Y:S01]  /*5ad0*/  UMOV UR15, 0x10000000 ;  /* 0x10000000000f7882 */ /* 0x000fe20000000000 */
[----:B------:R-:W-:Y:S01]  /*5ae0*/  UMOV UR19, UR27 ;  /* 0x0000001b00137c82 */ /* 0x000fe20008000000 */
[----:B------:R-:W-:Y:S01]  /*5af0*/  UMOV UR20, UR36 ;  /* 0x0000002400147c82 */ /* 0x000fe20008000000 */
[----:B------:R-:W-:Y:S01]  /*5b00*/  @!UP1 UIADD3 UR10, UPT, UPT, UR26, 0x60, URZ ;  /* 0x000000601a0a9890 */ /* 0x000fe2000fffe0ff */
[----:B------:R-:W-:Y:S01]  /*5b10*/  SEL R0, RZ, 0x1, P0 ;  /* 0x00000001ff007807 */ /* 0x000fe20000000000 */
[----:B------:R-:W-:Y:S01]  /*5b20*/  IMAD.U32 R10, RZ, RZ, UR9 ;  /* 0x00000009ff0a7e24 */ /* 0x000fe2000f8e00ff */
[----:B------:R-:W-:Y:S01]  /*5b30*/  UMOV UR11, UR27 ;  /* 0x0000001b000b7c82 */ /* 0x000fe20008000000 */
[----:B------:R-:W-:Y:S01]  /*5b40*/  UMOV UR12, UR36 ;  /* 0x00000024000c7c82 */ /* 0x000fe20008000000 */
[----:B------:R-:W-:Y:S01]  /*5b50*/  UMOV UR9, UR17 ;  /* 0x0000001100097c82 */ /* 0x000fe20008000000 */
[----:B------:R-:W-:Y:S01]  /*5b60*/  @P3 R2UR UR36, R28 ;  /* 0x000000001c2432ca */ /* 0x000fe200000e0000 */
[----:B------:R-:W-:Y:S01]  /*5b70*/  IMAD.IADD R20, R8, 0x1, R94 ;  /* 0x0000000108147824 */ /* 0x000fe200078e025e */
[----:B------:R-:W-:Y:S01]  /*5b80*/  @!P4 R2UR UR22, R10 ;  /* 0x000000000a16c2ca */ /* 0x000fe200000e0000 */
[----:B------:R-:W-:Y:S01]  /*5b90*/  IMAD.U32 R11, RZ, RZ, UR8 ;  /* 0x00000008ff0b7e24 */ /* 0x000fe2000f8e00ff */
[----:B------:R-:W-:Y:S01]  /*5ba0*/  @!UP1 UIADD3 UR8, UPT, UPT, UR7, 0x1b00, URZ ;  /* 0x00001b0007089890 */ /* 0x000fe2000fffe0ff */
[----:B------:R-:W-:Y:S01]  /*5bb0*/  LOP3.LUT R29, R29, R0, RZ, 0x3c, !PT ;  /* 0x000000001d1d7212 */ /* 0x000fe200078e3cff */
[----:B------:R-:W-:Y:S01]  /*5bc0*/  VOTEU.ALL UP1, P4 ;  /* 0x0000000000ff7886 */ /* 0x000fe20002020000 */
[----:B------:R-:W-:Y:S01]  /*5bd0*/  IMAD.IADD R21, R13, 0x1, R96 ;  /* 0x000000010d157824 */ /* 0x000fe200078e0260 */
[----:B------:R-:W-:Y:S02]  /*5be0*/  @!P4 R2UR UR23, R11 ;  /* 0x000000000b17c2ca */ /* 0x000fe400000e0000 */
[----:B------:R-:W-:Y:S11]  /*5bf0*/  SEL R30, R30, RZ, P0 ;  /* 0x000000ff1e1e7207 */ /* 0x000ff60000000000 */
[----:B------:R2:W-:Y:S01]  /*5c00*/  @!UP2 UTMALDG.3D [UR16], [UR22], desc[UR14] ;  /* 0x00000e101600a5b4 */ /* 0x0005e20008011000 */
[----:B------:R2:W-:Y:S01]  /*5c10*/  @!UP1 UTMALDG.3D [UR8], [UR22], desc[UR14] ;  /* 0x00000e08160095b4 */ /* 0x0005e20008011000 */
[----:B------:R2:W-:Y:S01]  /*5c20*/  @!P4 SYNCS.ARRIVE.TRANS64.RED.A0TR RZ, [UR7+0x1a8], R23 ;  /* 0x0001a817ffffc9a7 */ /* 0x0005e20008300407 */
[----:B------:R-:W-:Y:S01]  /*5c30*/  UPLOP3.LUT UP1, UPT, UPT, UPT, UPT, 0x80, 0x8 ;  /* 0x000000000008789c */ /* 0x000fe20003f2f070 */
[----:B------:R-:W-:Y:S01]  /*5c40*/  SYNCS.ARRIVE.TRANS64.RED.A1T0 RZ, [UR13], RZ ;  /* 0x000000ffffff79a7 */ /* 0x000fe2000810040d */
[----:B------:R-:W-:Y:S09]  /*5c50*/  @P3 BRA `(.L_x_117) ;  /* 0xfffffff400203947 */ /* 0x000ff2000383ffff */
[----:B------:R-:W-:-:S04]  /*5c60*/  SHF.L.U32 R3, R31, 0x1f, RZ ;  /* 0x0000001f1f037819 */ /* 0x000fc800000006ff */
[----:B------:R-:W1:Y:S02]  /*5c70*/  SYNCS.PHASECHK.TRANS64.TRYWAIT P0, [UR7+0x1b0], R3 ;  /* 0x0001b003ff0075a7 */ /* 0x000e640008001107 */
[----:B-1----:R-:W-:Y:S05]  /*5c80*/  @!P0 BRA `(.L_x_118) ;  /* 0x0000003c00488947 */ /* 0x002fea0003800000 */
.L_x_227:
[----:B-1----:R-:W-:-:S07]  /*5c90*/  MOV R0, UR7 ;  /* 0x0000000700007c02 */ /* 0x002fce0008000f00 */
.L_x_119:
[----:B-1----:R-:W-:-:S04]  /*5ca0*/  SHF.L.U32 R3, R31, 0x1f, RZ ;  /* 0x0000001f1f037819 */ /* 0x002fc800000006ff */
[----:B------:R1:W4:Y:S03]  /*5cb0*/  SYNCS.PHASECHK.TRANS64.TRYWAIT P0, [R0+URZ+0x1b8], R3 ;  /* 0x0001b803000075a7 */ /* 0x00032600080011ff */
[----:B----4-:R-:W-:Y:S05]  /*5cc0*/  @!P0 NANOSLEEP.SYNCS 0x989680 ;  /* 0x009896800000895d */ /* 0x010fea0003900000 */
[----:B------:R-:W4:Y:S02]  /*5cd0*/  @!P0 SYNCS.PHASECHK.TRANS64 P0, [R0+URZ+0x1b8], R3 ;  /* 0x0001b803000085a7 */ /* 0x000f2400080010ff */
[----:B--2-4-:R-:W-:Y:S05]  /*5ce0*/  @P0 EXIT ;  /* 0x000000000000094d */ /* 0x014fea0003800000 */
[----:B------:R-:W-:Y:S05]  /*5cf0*/  BRA `(.L_x_119) ;  /* 0xfffffffc00e87947 */ /* 0x000fea000383ffff */
.L_x_108:
[----:B------:R-:W-:-:S06]  /*5d00*/  UISETP.GE.AND UP1, UPT, UR10, 0x4, UPT ;  /* 0x000000040a00788c */ /* 0x000fcc000bf26270 */
[----:B------:R-:W-:-:S13]  /*5d10*/  PLOP3.LUT P0, PT, PT, PT, UP1, 0x80, 0x8 ;  /* 0x000000000008781c */ /* 0x000fda0003f0f018 */
[----:B------:R-:W-:Y:S05]  /*5d20*/  @!P0 EXIT ;  /* 0x000000000000894d */ /* 0x000fea0003800000 */
[----:B------:R-:W-:Y:S01]  /*5d30*/  BAR.SYNC.DEFER_BLOCKING 0x6, 0xa0 ;  /* 0x0182800000007b1d */ /* 0x000fe20000010000 */
[C---:B------:R-:W-:Y:S01]  /*5d40*/  IMAD.SHL.U32 R101, R109.reuse, 0x20, RZ ;  /* 0x000000206d657824 */ /* 0x040fe200078e00ff */
[----:B------:R-:W-:Y:S01]  /*5d50*/  CS2R R106, SRZ ;  /* 0x00000000006a7805 */ /* 0x000fe2000001ff00 */
[C---:B------:R-:W-:Y:S01]  /*5d60*/  IMAD.SHL.U32 R3, R109.reuse, 0x4, RZ ;  /* 0x000000046d037824 */ /* 0x040fe200078e00ff */
[----:B------:R-:W-:Y:S01]  /*5d70*/  CS2R R104, SRZ ;  /* 0x0000000000687805 */ /* 0x000fe2000001ff00 */
[----:B------:R-:W-:Y:S01]  /*5d80*/  IMAD.U32 R47, R109, 0x10000, RZ ;  /* 0x000100006d2f7824 */ /* 0x000fe200078e00ff */
[----:B------:R-:W-:Y:S02]  /*5d90*/  UMOV UR49, 0x400 ;  /* 0x0000040000317882 */ /* 0x000fe40000000000 */
[----:B------:R-:W1:Y:S01]  /*5da0*/  LDC R99, c[0x0][0x370] ;  /* 0x0000dc00ff637b82 */ /* 0x000e620000000800 */
[----:B------:R-:W-:Y:S01]  /*5db0*/  ULEA UR49, UR37, UR49, 0x18 ;  /* 0x0000003125317291 */ /* 0x000fe2000f8ec0ff */
[C---:B------:R-:W-:Y:S01]  /*5dc0*/  LOP3.LUT R2, R101.reuse, 0x80, RZ, 0xc0, !PT ;  /* 0x0000008065027812 */ /* 0x040fe200078ec0ff */
[----:B------:R-:W-:Y:S01]  /*5dd0*/  IMAD.SHL.U32 R5, R102, 0x400, RZ ;  /* 0x0000040066057824 */ /* 0x000fe200078e00ff */
[C---:B------:R-:W-:Y:S01]  /*5de0*/  LOP3.LUT R100, R101.reuse, 0xb60, RZ, 0xc0, !PT ;  /* 0x00000b6065647812 */ /* 0x040fe200078ec0ff */
[----:B------:R-:W-:Y:S01]  /*5df0*/  UIADD3 UR4, UPT, UPT, UR49, 0x2300, URZ ;  /* 0x0000230031047890 */ /* 0x000fe2000fffe0ff */
[----:B------:R-:W-:Y:S01]  /*5e00*/  LOP3.LUT R3, R2, 0x10, R3, 0xf8, !PT ;  /* 0x0000001002037812 */ /* 0x000fe200078ef803 */
[----:B------:R-:W-:Y:S01]  /*5e10*/  IMAD.SHL.U32 R2, R102, 0x200000, RZ ;  /* 0x0020000066027824 */ /* 0x000fe200078e00ff */
[----:B------:R-:W2:Y:S01]  /*5e20*/  LDC R42, c[0x0][0xb0c] ;  /* 0x0002c300ff2a7b82 */ /* 0x000ea20000000800 */
[----:B------:R-:W-:Y:S01]  /*5e30*/  LOP3.LUT R100, R100, 0x400, R5, 0xf8, !PT ;  /* 0x0000040064647812 */ /* 0x000fe200078ef805 */
[----:B------:R-:W-:Y:S01]  /*5e40*/  IMAD.MOV.U32 R44, RZ, RZ, RZ ;  /* 0x000000ffff2c7224 */ /* 0x000fe200078e00ff */
[----:B------:R-:W-:Y:S01]  /*5e50*/  LOP3.LUT P0, RZ, R101, 0x80, RZ, 0xc0, !PT ;  /* 0x0000008065ff7812 */ /* 0x000fe2000780c0ff */
[----:B------:R-:W-:Y:S01]  /*5e60*/  IMAD.MOV.U32 R112, RZ, RZ, RZ ;  /* 0x000000ffff707224 */ /* 0x000fe200078e00ff */
[----:B------:R-:W-:Y:S01]  /*5e70*/  LOP3.LUT R2, R2, 0x200000, RZ, 0xc0, !PT ;  /* 0x0020000002027812 */ /* 0x000fe200078ec0ff */
[----:B------:R-:W-:Y:S01]  /*5e80*/  IMAD.U32 R108, RZ, RZ, UR4 ;  /* 0x00000004ff6c7e24 */ /* 0x000fe2000f8e00ff */
[----:B------:R-:W-:Y:S01]  /*5e90*/  LOP3.LUT R100, R100, R3, RZ, 0xfc, !PT ;  /* 0x0000000364647212 */ /* 0x000fe200078efcff */
[----:B------:R-:W3:Y:S01]  /*5ea0*/  LDC R97, c[0x0][0xb20] ;  /* 0x0002c800ff617b82 */ /* 0x000ee20000000800 */
[----:B------:R-:W4:Y:S01]  /*5eb0*/  LDS R0, [UR49+0x280] ;  /* 0x00028031ff007984 */ /* 0x000f220008000800 */
[----:B------:R-:W-:Y:S01]  /*5ec0*/  LOP3.LUT R47, R2, 0x400000, R47, 0xf8, !PT ;  /* 0x00400000022f7812 */ /* 0x000fe200078ef82f */
[----:B------:R-:W1:Y:S01]  /*5ed0*/  LDCU.64 UR52, c[0x0][0x348] ;  /* 0x00006900ff3477ac */ /* 0x000e620008000a00 */
[----:B------:R-:W-:-:S02]  /*5ee0*/  P2R R2, PR, RZ, 0x1 ;  /* 0x00000001ff027803 */ /* 0x000fc40000000000 */
[----:B------:R-:W-:Y:S01]  /*5ef0*/  LOP3.LUT R109, R109, 0x60, RZ, 0xc0, !PT ;  /* 0x000000606d6d7812 */ /* 0x000fe200078ec0ff */
[----:B------:R-:W1:Y:S01]  /*5f00*/  LDCU.64 UR38, c[0x0][0x888] ;  /* 0x00011100ff2677ac */ /* 0x000e620008000a00 */
[----:B------:R-:W1:Y:S01]  /*5f10*/  LDC R41, c[0x0][0xb30] ;  /* 0x0002cc00ff297b82 */ /* 0x000e620000000800 */
[----:B------:R-:W1:Y:S01]  /*5f20*/  LDCU.64 UR44, c[0x0][0x890] ;  /* 0x00011200ff2c77ac */ /* 0x000e620008000a00 */
[----:B------:R-:W-:-:S06]  /*5f30*/  UIADD3 UR48, UPT, UPT, UR49, 0x300, URZ ;  /* 0x0000030031307890 */ /* 0x000fcc000fffe0ff */
[----:B------:R-:W1:Y:S08]  /*5f40*/  LDC.64 R92, c[0x0][0xb10] ;  /* 0x0002c400ff5c7b82 */ /* 0x000e700000000a00 */
[----:B------:R-:W1:Y:S08]  /*5f50*/  LDC.64 R38, c[0x0][0xb18] ;  /* 0x0002c600ff267b82 */ /* 0x000e700000000a00 */
[----:B------:R-:W1:Y:S08]  /*5f60*/  LDC.64 R36, c[0x0][0xb28] ;  /* 0x0002ca00ff247b82 */ /* 0x000e700000000a00 */
[----:B------:R-:W1:Y:S01]  /*5f70*/  LDC.64 R90, c[0x0][0x8b0] ;  /* 0x00022c00ff5a7b82 */ /* 0x000e620000000a00 */
[----:B----4-:R-:W-:-:S07]  /*5f80*/  IMAD.IADD R47, R0, 0x1, R47 ;  /* 0x00000001002f7824 */ /* 0x010fce00078e022f */
[----:B------:R-:W4:Y:S08]  /*5f90*/  LDC.64 R88, c[0x0][0x8a8] ;  /* 0x00022a00ff587b82 */ /* 0x000f300000000a00 */
[----:B--23--:R-:W1:Y:S02]  /*5fa0*/  LDC R98, c[0x0][0x374] ;  /* 0x0000dd00ff627b82 */ /* 0x00ce640000000800 */
.L_x_145:
[----:B------:R-:W-:Y:S02]  /*5fb0*/  LEA R0, R112, UR49, 0x3 ;  /* 0x0000003170007c11 */ /* 0x000fe4000f8e18ff */
[----:B------:R-:W-:Y:S02]  /*5fc0*/  SHF.L.U32 R3, R106, 0x1f, RZ ;  /* 0x0000001f6a037819 */ /* 0x000fe400000006ff */
[----:B------:R-:W-:Y:S02]  /*5fd0*/  LEA R16, R112, UR49, 0x4 ;  /* 0x0000003170107c11 */ /* 0x000fe4000f8e20ff */
[----:B------:R-:W2:Y:S02]  /*5fe0*/  SYNCS.PHASECHK.TRANS64.TRYWAIT P0, [R0+URZ+0x1d0], R3 ;  /* 0x0001d003000075a7 */ /* 0x000ea400080011ff */
[----:B-12---:R-:W-:Y:S05]  /*5ff0*/  @!P0 BRA `(.L_x_120) ;  /* 0x0000003800848947 */ /* 0x006fea0003800000 */
.L_x_228:
[----:B------:R-:W3:Y:S01]  /*6000*/  LDC.64 R12, c[0x0][0xb10] ;  /* 0x0002c400ff0c7b82 */ /* 0x000ee20000000a00 */
[----:B------:R-:W4:Y:S01]  /*6010*/  LDS.128 R16, [R16+0x260] ;  /* 0x0002600010107984 */ /* 0x000f220000000c00 */
[----:B-1----:R-:W-:Y:S01]  /*6020*/  ISETP.NE.AND P1, PT, R41, 0x1, PT ;  /* 0x000000012900780c */ /* 0x002fe20003f25270 */
[----:B--2---:R-:W-:Y:S01]  /*6030*/  VIADD R0, R0, 0x1e0 ;  /* 0x000001e000007836 */ /* 0x004fe20000000000 */
[----:B------:R-:W-:Y:S04]  /*6040*/  ISETP.GE.AND P0, PT, R40, 0x1, PT ;  /* 0x000000012800780c */ /* 0x000fe80003f06270 */
[----:B------:R-:W1:Y:S01]  /*6050*/  LDC.64 R10, c[0x0][0xb18] ;  /* 0x0002c600ff0a7b82 */ /* 0x000e620000000a00 */
[----:B------:R-:W-:Y:S01]  /*6060*/  PRMT R0, RZ, 0x654, R0 ;  /* 0x00000654ff007816 */ /* 0x000fe20000000000 */
[----:B------:R-:W-:Y:S01]  /*6070*/  @!PT LDS RZ, [RZ] ;  /* 0x00000000fffff984 */ /* 0x000fe20000000800 */
[----:B------:R-:W-:Y:S01]  /*6080*/  @!PT LDS RZ, [RZ] ;  /* 0x00000000fffff984 */ /* 0x000fe20000000800 */
[----:B------:R-:W-:Y:S01]  /*6090*/  @!PT LDS RZ, [RZ] ;  /* 0x00000000fffff984 */ /* 0x000fe20000000800 */
[----:B------:R-:W-:Y:S01]  /*60a0*/  @!PT LDS RZ, [RZ] ;  /* 0x00000000fffff984 */ /* 0x000fe20000000800 */
[----:B------:R2:W-:Y:S06]  /*60b0*/  MEMBAR.ALL.CTA ;  /* 0x0000000000007992 */ /* 0x0005ec0000008000 */
[----:B--2---:R-:W2:Y:S01]  /*60c0*/  FENCE.VIEW.ASYNC.S ;  /* 0x00000000000073c6 */ /* 0x004ea20000000000 */
[----:B------:R-:W1:Y:S08]  /*60d0*/  @!P1 LDC R14, c[0x0][0xb20] ;  /* 0x0002c800ff0e9b82 */ /* 0x000e700000000800 */
[----:B------:R-:W1:Y:S01]  /*60e0*/  @!P1 LDC R9, c[0x0][0xb0c] ;  /* 0x0002c300ff099b82 */ /* 0x000e620000000800 */
[----:B--2---:R2:W-:Y:S01]  /*60f0*/  SYNCS.ARRIVE.TRANS64.RED.A1T0 RZ, [R0+URZ], RZ ;  /* 0x000000ff00ff79a7 */ /* 0x0045e200081004ff */
[----:B----4-:R-:W-:Y:S04]  /*6100*/  LOP3.LUT P4, RZ, R18, 0x1, RZ, 0xc0, !PT ;  /* 0x0000000112ff7812 */ /* 0x010fe8000788c0ff */
[----:B------:R-:W-:Y:S09]  /*6110*/  P2R R110, PR, RZ, 0x10 ;  /* 0x00000010ff6e7803 */ /* 0x000ff20000000000 */
[----:B------:R-:W-:Y:S02]  /*6120*/  @P4 MOV R45, R16 ;  /* 0x00000010002d4202 */ /* 0x000fe40000000f00 */
[----:B------:R-:W-:Y:S01]  /*6130*/  @P4 LOP3.LUT R43, R17, 0xffff, RZ, 0xc0, !PT ;  /* 0x0000ffff112b4812 */ /* 0x000fe200078ec0ff */
[----:B--23--:R-:W-:Y:S06]  /*6140*/  @!P0 BRA `(.L_x_121) ;  /* 0x0000000000a48947 */ /* 0x00cfec0003800000 */
[----:B------:R-:W-:Y:S01]  /*6150*/  IMAD.HI.U32 R24, R98, R39, RZ ;  /* 0x0000002762187227 */ /* 0x000fe200078e00ff */
[----:B------:R-:W-:Y:S02]  /*6160*/  ISETP.NE.AND P0, PT, R38, 0x1, PT ;  /* 0x000000012600780c */ /* 0x000fe40003f05270 */
[----:B------:R-:W-:Y:S01]  /*6170*/  ISETP.NE.AND P2, PT, R40, 0x1, PT ;  /* 0x000000012800780c */ /* 0x000fe20003f45270 */
[-C--:B------:R-:W-:Y:S01]  /*6180*/  IMAD.HI.U32 R22, R99, R92.reuse, RZ ;  /* 0x0000005c63167227 */ /* 0x080fe200078e00ff */
[----:B------:R-:W-:Y:S02]  /*6190*/  SHF.R.U32.HI R23, RZ, R97, R24 ;  /* 0x00000061ff177219 */ /* 0x000fe40000011618 */
[----:B------:R-:W-:Y:S01]  /*61a0*/  ISETP.NE.AND P3, PT, R42, 0x1, PT ;  /* 0x000000012a00780c */ /* 0x000fe20003f65270 */
[----:B------:R-:W-:Y:S01]  /*61b0*/  IMAD.HI.U32 R28, R43, R39, RZ ;  /* 0x000000272b1c7227 */ /* 0x000fe200078e00ff */
[----:B------:R-:W-:Y:S02]  /*61c0*/  SHF.R.U32.HI R22, RZ, R93, R22 ;  /* 0x0000005dff167219 */ /* 0x000fe40000011616 */
[----:B------:R-:W-:Y:S01]  /*61d0*/  SEL R3, R98, R23, !P0 ;  /* 0x0000001762037207 */ /* 0x000fe20004000000 */
[----:B------:R-:W-:Y:S01]  /*61e0*/  IMAD.HI.U32 R26, R45, R92, RZ ;  /* 0x0000005c2d1a7227 */ /* 0x000fe200078e00ff */
[----:B------:R-:W-:Y:S03]  /*61f0*/  SEL R7, R99, R22, !P3 ;  /* 0x0000001663077207 */ /* 0x000fe60005800000 */
[-C--:B------:R-:W-:Y:S01]  /*6200*/  IMAD.HI.U32 R22, R3, R36.reuse, RZ ;  /* 0x0000002403167227 */ /* 0x080fe200078e00ff */
[----:B------:R-:W-:Y:S03]  /*6210*/  SHF.R.U32.HI R26, RZ, R93, R26 ;  /* 0x0000005dff1a7219 */ /* 0x000fe6000001161a */
[----:B------:R-:W-:Y:S01]  /*6220*/  IMAD.HI.U32 R24, R7, R36, RZ ;  /* 0x0000002407187227 */ /* 0x000fe200078e00ff */
[----:B------:R-:W-:Y:S02]  /*6230*/  @P2 SHF.R.U32.HI R3, RZ, R37, R22 ;  /* 0x00000025ff032219 */ /* 0x000fe40000011616 */
[----:B------:R-:W-:Y:S02]  /*6240*/  SHF.R.U32.HI R22, RZ, R97, R28 ;  /* 0x00000061ff167219 */ /* 0x000fe4000001161c */
[----:B------:R-:W-:Y:S01]  /*6250*/  @P2 SHF.R.U32.HI R7, RZ, R37, R24 ;  /* 0x00000025ff072219 */ /* 0x000fe20000011618 */
[C---:B------:R-:W-:Y:S01]  /*6260*/  IMAD R2, R40.reuse, R3, RZ ;  /* 0x0000000328027224 */ /* 0x040fe200078e02ff */
[----:B------:R-:W-:Y:S02]  /*6270*/  SEL R5, R43, R22, !P0 ;  /* 0x000000162b057207 */ /* 0x000fe40004000000 */
[----:B------:R-:W-:Y:S01]  /*6280*/  SEL R3, R45, R26, !P3 ;  /* 0x0000001a2d037207 */ /* 0x000fe20005800000 */
[----:B------:R-:W-:Y:S01]  /*6290*/  IMAD R4, R40, R7, RZ ;  /* 0x0000000728047224 */ /* 0x000fe200078e02ff */
[C---:B------:R-:W-:Y:S01]  /*62a0*/  ISETP.GE.AND P0, PT, R5.reuse, R2, PT ;  /* 0x000000020500720c */ /* 0x040fe20003f06270 */
[----:B------:R-:W-:Y:S03]  /*62b0*/  IMAD.HI.U32 R6, R5, R36, RZ ;  /* 0x0000002405067227 */ /* 0x000fe600078e00ff */
[----:B------:R-:W-:Y:S01]  /*62c0*/  ISETP.GE.OR P0, PT, R3, R4, P0 ;  /* 0x000000040300720c */ /* 0x000fe20000706670 */
[----:B------:R-:W-:Y:S01]  /*62d0*/  IMAD.MOV R4, RZ, RZ, -R3 ;  /* 0x000000ffff047224 */ /* 0x000fe200078e0a03 */
[-C--:B------:R-:W-:Y:S03]  /*62e0*/  SHF.R.U32.HI R6, RZ, R37.reuse, R6 ;  /* 0x00000025ff067219 */ /* 0x080fe60000011606 */
[----:B------:R-:W-:Y:S01]  /*62f0*/  IMAD R45, R42, R4, R45 ;  /* 0x000000042a2d7224 */ /* 0x000fe200078e022d */
[----:B------:R-:W-:Y:S05]  /*6300*/  SEL R15, R5, R6, !P2 ;  /* 0x00000006050f7207 */ /* 0x000fea0005000000 */
[----:B------:R-:W-:Y:S02]  /*6310*/  IMAD.MOV R6, RZ, RZ, -R15 ;  /* 0x000000ffff067224 */ /* 0x000fe400078e0a0f */
[C---:B------:R-:W-:Y:S04]  /*6320*/  @!P0 IMAD.HI.U32 R2, R3.reuse, R36, RZ ;  /* 0x0000002403028227 */ /* 0x040fe800078e00ff */
[----:B------:R-:W-:Y:S01]  /*6330*/  IMAD R6, R40, R6, R5 ;  /* 0x0000000628067224 */ /* 0x000fe200078e0205 */
[----:B------:R-:W-:Y:S04]  /*6340*/  @!P0 SHF.R.U32.HI R2, RZ, R37, R2 ;  /* 0x00000025ff028219 */ /* 0x000fe80000011602 */
[----:B------:R-:W-:Y:S02]  /*6350*/  @!P0 SEL R0, R3, R2, !P2 ;  /* 0x0000000203008207 */ /* 0x000fe40005000000 */
[----:B------:R-:W-:Y:S02]  /*6360*/  IADD3 R2, PT, PT, -R5, RZ, RZ ;  /* 0x000000ff05027210 */ /* 0x000fe40007ffe1ff */
[----:B------:R-:W-:Y:S01]  /*6370*/  @!P0 IADD3 R8, PT, PT, R15, -R0, RZ ;  /* 0x800000000f088210 */ /* 0x000fe20007ffe0ff */
[----:B------:R-:W-:Y:S02]  /*6380*/  @!P0 IMAD R0, R7, R6, R0 ;  /* 0x0000000607008224 */ /* 0x000fe400078e0200 */
[----:B------:R-:W-:Y:S02]  /*6390*/  IMAD R43, R38, R2, R43 ;  /* 0x00000002262b7224 */ /* 0x000fe400078e022b */
[----:B------:R-:W-:Y:S02]  /*63a0*/  @!P0 IMAD R5, R8, R40, R3 ;  /* 0x0000002808058224 */ /* 0x000fe400078e0203 */
[----:B------:R-:W-:Y:S04]  /*63b0*/  @!P0 IMAD.MOV.U32 R3, RZ, RZ, R0 ;  /* 0x000000ffff038224 */ /* 0x000fe800078e0000 */
[----:B------:R-:W-:Y:S02]  /*63c0*/  IMAD R45, R3, R42, R45 ;  /* 0x0000002a032d7224 */ /* 0x000fe400078e022d */
[----:B------:R-:W-:Y:S07]  /*63d0*/  IMAD R43, R5, R38, R43 ;  /* 0x00000026052b7224 */ /* 0x000fee00078e022b */
.L_x_121:
[----:B-1----:R-:W-:Y:S01]  /*63e0*/  @!P1 ISETP.NE.AND P0, PT, R10, 0x1, PT ;  /* 0x000000010a00980c */ /* 0x002fe20003f05270 */
[----:B------:R-:W-:Y:S01]  /*63f0*/  @!P1 IMAD.HI.U32 R0, R45, R12, RZ ;  /* 0x0000000c2d009227 */ /* 0x000fe200078e00ff */
[----:B------:R-:W-:Y:S01]  /*6400*/  @!P1 ISETP.NE.AND P2, PT, R9, 0x1, PT ;  /* 0x000000010900980c */ /* 0x000fe20003f45270 */
[----:B------:R-:W-:Y:S01]  /*6410*/  ULOP3.LUT UP0, URZ, UR48, 0x90, URZ, 0xc0, !UPT ;  /* 0x0000009030ff7892 */ /* 0x000fe2000f80c0ff */
[----:B------:R-:W-:Y:S01]  /*6420*/  R2UR UR42, R21 ;  /* 0x00000000152a72ca */ /* 0x000fe200000e0000 */
[----:B------:R-:W-:Y:S01]  /*6430*/  @!P1 IMAD.HI.U32 R3, R43, R11, RZ ;  /* 0x0000000b2b039227 */ /* 0x000fe200078e00ff */
[----:B------:R-:W-:Y:S02]  /*6440*/  @!P1 SHF.R.U32.HI R0, RZ, R13, R0 ;  /* 0x0000000dff009219 */ /* 0x000fe40000011600 */
[----:B------:R-:W-:Y:S01]  /*6450*/  R2UR UR41, R20 ;  /* 0x00000000142972ca */ /* 0x000fe200000e0000 */
[----:B------:R-:W-:Y:S01]  /*6460*/  VIADD R112, R112, 0x1 ;  /* 0x0000000170707836 */ /* 0x000fe20000000000 */
[----:B------:R-:W-:Y:S02]  /*6470*/  @!P1 SHF.R.U32.HI R2, RZ, R14, R3 ;  /* 0x0000000eff029219 */ /* 0x000fe40000011603 */
[----:B------:R-:W-:Y:S02]  /*6480*/  @!P1 SEL R3, R45, R0, !P2 ;  /* 0x000000002d039207 */ /* 0x000fe40005000000 */
[----:B------:R-:W-:Y:S02]  /*6490*/  @!P1 SEL R2, R43, R2, !P0 ;  /* 0x000000022b029207 */ /* 0x000fe40004000000 */
[----:B------:R-:W-:Y:S01]  /*64a0*/  @P4 SHF.R.U32.HI R103, RZ, 0x10, R17 ;  /* 0x00000010ff674819 */ /* 0x000fe20000011611 */
[----:B------:R-:W-:Y:S02]  /*64b0*/  USHF.L.U32 UR42, UR42, 0x6, URZ ;  /* 0x000000062a2a7899 */ /* 0x000fe400080006ff */
[----:B------:R-:W-:Y:S02]  /*64c0*/  @!P1 IMAD.IADD R0, R2, 0x1, -R3 ;  /* 0x0000000102009824 */ /* 0x000fe400078e0a03 */
[----:B------:R-:W-:Y:S01]  /*64d0*/  @!P1 IMAD.IADD R2, R3, 0x1, -R2 ;  /* 0x0000000103029824 */ /* 0x000fe200078e0a02 */
[----:B------:R-:W-:Y:S01]  /*64e0*/  USHF.L.U32 UR41, UR41, 0x7, URZ ;  /* 0x0000000729297899 */ /* 0x000fe200080006ff */
[----:B------:R-:W-:Y:S02]  /*64f0*/  @!P1 IMAD R45, R0, R9, R45 ;  /* 0x00000009002d9224 */ /* 0x000fe400078e022d */
[----:B------:R-:W-:Y:S01]  /*6500*/  @!P1 IMAD R43, R2, R10, R43 ;  /* 0x0000000a022b9224 */ /* 0x000fe200078e022b */
[----:B------:R-:W-:Y:S08]  /*6510*/  BRA.U !UP0, `(.L_x_122) ;  /* 0x0000000108407547 */ /* 0x000ff0000b800000 */
[----:B------:R-:W1:Y:S01]  /*6520*/  LDCU.64 UR8, c[0x4][0x80] ;  /* 0x01001000ff0877ac */ /* 0x000e620008000a00 */
[----:B------:R-:W-:Y:S01]  /*6530*/  MOV R3, 0x0 ;  /* 0x0000000000037802 */ /* 0x000fe20000000f00 */
[----:B------:R-:W-:Y:S02]  /*6540*/  HFMA2 R12, -RZ, RZ, 0, 5.9604644775390625e-08 ;  /* 0x00000001ff0c7431 */ /* 0x000fe400000001ff */
[----:B------:R-:W-:Y:S02]  /*6550*/  IMAD.MOV.U32 R8, RZ, RZ, 0x70 ;  /* 0x00000070ff087424 */ /* 0x000fe400078e00ff */
[----:B------:R-:W-:Y:S01]  /*6560*/  IMAD.MOV.U32 R13, RZ, RZ, RZ ;  /* 0x000000ffff0d7224 */ /* 0x000fe200078e00ff */
[----:B------:R-:W2:Y:S01]  /*6570*/  LDCU.64 UR6, c[0x4][0x88] ;  /* 0x01001100ff0677ac */ /* 0x000ea20008000a00 */
[----:B------:R-:W3:Y:S01]  /*6580*/  LDC.64 R2, c[0x4][R3] ;  /* 0x0100000003027b82 */ /* 0x000ee20000000a00 */
[----:B------:R-:W4:Y:S01]  /*6590*/  LDCU.64 UR4, c[0x4][0x8] ;  /* 0x01000100ff0477ac */ /* 0x000f220008000a00 */
[----:B-1----:R-:W-:Y:S01]  /*65a0*/  MOV R5, UR9 ;  /* 0x0000000900057c02 */ /* 0x002fe20008000f00 */
[----:B------:R-:W-:Y:S01]  /*65b0*/  IMAD.U32 R4, RZ, RZ, UR8 ;  /* 0x00000008ff047e24 */ /* 0x000fe2000f8e00ff */
[----:B--2---:R-:W-:Y:S01]  /*65c0*/  MOV R7, UR7 ;  /* 0x0000000700077c02 */ /* 0x004fe20008000f00 */
[----:B------:R-:W-:Y:S01]  /*65d0*/  IMAD.U32 R6, RZ, RZ, UR6 ;  /* 0x00000006ff067e24 */ /* 0x000fe2000f8e00ff */
[----:B----4-:R-:W-:Y:S01]  /*65e0*/  MOV R11, UR5 ;  /* 0x00000005000b7c02 */ /* 0x010fe20008000f00 */
[----:B------:R-:W-:Y:S02]  /*65f0*/  IMAD.U32 R10, RZ, RZ, UR4 ;  /* 0x00000004ff0a7e24 */ /* 0x000fe4000f8e00ff */
[----:B------:R-:W-:Y:S07]  /*6600*/  LEPC R20, `(.L_x_122) ;  /* 0x000000001014794e */ /* 0x000fee0000000000 */
[----:B---3-5:R-:W-:Y:S05]  /*6610*/  CALL.ABS.NOINC R2 ;  /* 0x0000000002007343 */ /* 0x028fea0003c00000 */
.L_x_122:
[----:B------:R-:W-:Y:S01]  /*6620*/  LOP3.LUT P0, RZ, R108, 0x90, RZ, 0xc0, !PT ;  /* 0x000000906cff7812 */ /* 0x000fe2000780c0ff */
[----:B------:R-:W-:Y:S11]  /*6630*/  BSSY.RECONVERGENT B6, `(.L_x_123) ;  /* 0x0000013000067945 */ /* 0x000ff60003800200 */
[----:B------:R-:W-:Y:S01]  /*6640*/  @!UPT UIADD3 URZ, UPT, UPT, URZ, URZ, URZ ;  /* 0x000000fffffff290 */ /* 0x000fe2000fffe0ff */
[----:B------:R-:W-:Y:S05]  /*6650*/  @!P0 BRA `(.L_x_124) ;  /* 0x0000000000408947 */ /* 0x000fea0003800000 */
        /* <DEDUP_REMOVED lines=16> */
.L_x_124:
[----:B------:R-:W-:Y:S05]  /*6760*/  BSYNC.RECONVERGENT B6 ;  /* 0x0000000000067941 */ /* 0x000fea0003800200 */
.L_x_123:
[----:B------:R-:W-:Y:S01]  /*6770*/  ISETP.NE.U32.AND P4, PT, R90, RZ, PT ;  /* 0x000000ff5a00720c */ /* 0x000fe20003f85070 */
[----:B------:R-:W-:Y:S01]  /*6780*/  UISETP.NE.AND UP2, UPT, UR50, URZ, UPT ;  /* 0x000000ff3200728c */ /* 0x000fe2000bf45270 */
[----:B------:R-:W-:Y:S01]  /*6790*/  ISETP.NE.U32.AND P3, PT, RZ, UR38, PT ;  /* 0x00000026ff007c0c */ /* 0x000fe2000bf65070 */
[----:B------:R-:W-:Y:S01]  /*67a0*/  UISETP.NE.U32.AND UP1, UPT, UR44, URZ, UPT ;  /* 0x000000ff2c00728c */ /* 0x000fe2000bf25070 */
[----:B------:R-:W-:Y:S01]  /*67b0*/  ISETP.NE.AND.EX P4, PT, R91, RZ, PT, P4 ;  /* 0x000000ff5b00720c */ /* 0x000fe20003f85340 */
[----:B------:R-:W-:Y:S01]  /*67c0*/  UPLOP3.LUT UP0, UPT, UPT, UPT, UPT, 0x40, 0x4 ;  /* 0x000000000004789c */ /* 0x000fe20003f0e870 */
[----:B------:R-:W-:Y:S01]  /*67d0*/  ISETP.NE.AND.EX P3, PT, RZ, UR39, PT, P3 ;  /* 0x00000027ff007c0c */ /* 0x000fe2000bf65330 */
[----:B------:R-:W-:Y:S01]  /*67e0*/  UISETP.NE.AND.EX UP1, UPT, UR45, URZ, UPT, UP1 ;  /* 0x000000ff2d00728c */ /* 0x000fe2000bf25310 */
[----:B------:R-:W-:Y:S04]  /*67f0*/  PLOP3.LUT P1, PT, PT, PT, UP2, 0x80, 0x8 ;  /* 0x000000000008781c */ /* 0x000fe80003f2f028 */
[----:B------:R-:W-:Y:S06]  /*6800*/  @UP2 UPLOP3.LUT UP0, UPT, UPT, UPT, UP1, 0x80, 0x8 ;  /* 0x000000000008289c */ /* 0x000fec0003f0f010 */
[----:B------:R-:W-:Y:S01]  /*6810*/  PLOP3.LUT P0, PT, PT, PT, UP0, 0x80, 0x8 ;  /* 0x000000000008781c */ /* 0x000fe20003f0f008 */
[----:B------:R-:W-:Y:S01]  /*6820*/  @!UPT UIADD3 URZ, UPT, UPT, URZ, URZ, URZ ;  /* 0x000000fffffff290 */ /* 0x000fe2000fffe0ff */
[----:B------:R-:W-:Y:S11]  /*6830*/  BRA.U !UP1, `(.L_x_125) ;  /* 0x0000000109387547 */ /* 0x000ff6000b800000 */
[----:B------:R-:W-:Y:S01]  /*6840*/  UISETP.NE.U32.AND UP0, UPT, UR38, URZ, UPT ;  /* 0x000000ff2600728c */ /* 0x000fe2000bf05070 */
[----:B------:R-:W-:Y:S02]  /*6850*/  HFMA2 R0, -RZ, RZ, 0, 5.9604644775390625e-08 ;  /* 0x00000001ff007431 */ /* 0x000fe400000001ff */
[----:B------:R-:W-:Y:S01]  /*6860*/  IMAD.MOV.U32 R95, RZ, RZ, 0x1 ;  /* 0x00000001ff5f7424 */ /* 0x000fe200078e00ff */
[----:B------:R-:W-:Y:S06]  /*6870*/  UISETP.NE.AND.EX UP0, UPT, UR39, URZ, UPT, UP0 ;  /* 0x000000ff2700728c */ /* 0x000fec000bf05300 */
[----:B------:R-:W-:Y:S05]  /*6880*/  PLOP3.LUT P2, PT, PT, PT, UP0, 0x80, 0x8 ;  /* 0x000000000008781c */ /* 0x000fea0003f4f008 */
[----:B------:R-:W1:Y:S01]  /*6890*/  @UP0 LDCU.64 UR6, c[0x0][0x888] ;  /* 0x00011100ff0607ac */ /* 0x000e620008000a00 */
[----:B------:R-:W-:Y:S07]  /*68a0*/  @UP0 UIMAD UR4, UR36, UR44, URZ ;  /* 0x0000002c240402a4 */ /* 0x000fee000f8e02ff */
[----:B------:R-:W-:Y:S01]  /*68b0*/  @!P2 PRMT R95, R0, 0x7610, R95 ;  /* 0x00007610005fa816 */ /* 0x000fe2000000005f */
[----:B-1----:R-:W-:Y:S03]  /*68c0*/  @UP0 UIMAD.WIDE UR6, UR4, 0x4, UR6 ;  /* 0x00000004040608a5 */ /* 0x002fe6000f8e0206 */
[----:B------:R-:W1:Y:S03]  /*68d0*/  @!UP0 LDCU UR4, c[0x0][0x880] ;  /* 0x00011000ff0487ac */ /* 0x000e660008000800 */
[----:B------:R-:W-:Y:S01]  /*68e0*/  IMAD.U32 R2, RZ, RZ, UR6 ;  /* 0x00000006ff027e24 */ /* 0x000fe2000f8e00ff */
[----:B------:R-:W-:Y:S05]  /*68f0*/  MOV R3, UR7 ;  /* 0x0000000700037c02 */ /* 0x000fea0008000f00 */
[----:B-----5:R2:W5:Y:S02]  /*6900*/  @P2 LDG.E R49, desc[UR46][R2.64] ;  /* 0x0000002e02312981 */ /* 0x020564000c1e1900 */
[----:B-12---:R-:W-:Y:S02]  /*6910*/  @!P2 IMAD.U32 R49, RZ, RZ, UR4 ;  /* 0x00000004ff31ae24 */ /* 0x006fe4000f8e00ff */
.L_x_125:
[----:B------:R-:W-:Y:S05]  /*6920*/  @!P4 BRA `(.L_x_126) ;  /* 0x000000000020c947 */ /* 0x000fea0003800000 */
[----:B------:R-:W-:Y:S04]  /*6930*/  ISETP.NE.U32.AND P2, PT, R88, RZ, PT ;  /* 0x000000ff5800720c */ /* 0x000fe80003f45070 */
[----:B------:R-:W-:Y:S11]  /*6940*/  ISETP.NE.AND.EX P2, PT, R89, RZ, PT, P2 ;  /* 0x000000ff5900720c */ /* 0x000ff60003f45320 */
[----:B------:R-:W-:Y:S02]  /*6950*/  @!UPT UIADD3 URZ, UPT, UPT, URZ, URZ, URZ ;  /* 0x000000fffffff290 */ /* 0x000fe4000fffe0ff */
[----:B------:R-:W1:Y:S01]  /*6960*/  @P2 LDC.64 R2, c[0x0][0x8a8] ;  /* 0x00022a00ff022b82 */ /* 0x000e620000000a00 */
[----:B------:R-:W-:Y:S04]  /*6970*/  @P2 IMAD R0, R90, UR36, RZ ;  /* 0x000000245a002c24 */ /* 0x000fe8000f8e02ff */
[----:B-1----:R-:W-:Y:S05]  /*6980*/  @P2 IMAD.WIDE R2, R0, 0x4, R2 ;  /* 0x0000000400022825 */ /* 0x002fea00078e0202 */
[----:B-----5:R1:W5:Y:S02]  /*6990*/  @P2 LDG.E R46, desc[UR46][R2.64] ;  /* 0x0000002e022e2981 */ /* 0x020364000c1e1900 */
[----:B-1----:R-:W2:Y:S02]  /*69a0*/  @!P2 LDC R46, c[0x0][0x8a0] ;  /* 0x00022800ff2eab82 */ /* 0x002ea40000000800 */
.L_x_126:
[----:B-----5:R-:W-:Y:S01]  /*69b0*/  FSETP.NEU.AND P2, PT, R49, RZ, PT ;  /* 0x000000ff3100720b */ /* 0x020fe20003f4d000 */
[----:B------:R-:W-:Y:S01]  /*69c0*/  BSSY B1, `(.L_x_127) ;  /* 0x0000041000017945 */ /* 0x000fe20003800000 */
[----:B------:R-:W-:Y:S01]  /*69d0*/  SEL R5, RZ, 0xffffffff, P3 ;  /* 0xffffffffff057807 */ /* 0x000fe20001800000 */
[----:B------:R-:W-:Y:S01]  /*69e0*/  IMAD.MOV.U32 R114, RZ, RZ, 0x1 ;  /* 0x00000001ff727424 */ /* 0x000fe200078e00ff */
[----:B------:R-:W-:Y:S01]  /*69f0*/  LOP3.LUT P3, RZ, R95, 0xff, RZ, 0xc0, !PT ;  /* 0x000000ff5fff7812 */ /* 0x000fe2000786c0ff */
[C---:B------:R-:W-:Y:S01]  /*6a00*/  IMAD R48, R44.reuse, 0x40, R47 ;  /* 0x000000402c307824 */ /* 0x040fe200078e022f */
[----:B------:R-:W-:Y:S02]  /*6a10*/  @P1 SEL R0, RZ, 0xffffffff, P2 ;  /* 0xffffffffff001807 */ /* 0x000fe40001000000 */
[----:B------:R-:W-:Y:S02]  /*6a20*/  CS2R R86, SRZ ;  /* 0x0000000000567805 */ /* 0x000fe4000001ff00 */
[----:B------:R-:W-:Y:S02]  /*6a30*/  LEA R3, R105, UR49, 0x3 ;  /* 0x0000003169037c11 */ /* 0x000fe4000f8e18ff */
[----:B------:R-:W-:Y:S02]  /*6a40*/  CS2R R84, SRZ ;  /* 0x0000000000547805 */ /* 0x000fe4000001ff00 */
[----:B------:R-:W-:Y:S02]  /*6a50*/  @P0 SEL R0, R5, R0, !P3 ;  /* 0x0000000005000207 */ /* 0x000fe40005800000 */
[----:B------:R-:W-:Y:S02]  /*6a60*/  CS2R R82, SRZ ;  /* 0x0000000000527805 */ /* 0x000fe4000001ff00 */
[----:B------:R-:W-:Y:S02]  /*6a70*/  LEA R111, R44, UR49, 0x3 ;  /* 0x000000312c6f7c11 */ /* 0x000fe4000f8e18ff */
[----:B------:R-:W-:Y:S02]  /*6a80*/  CS2R R80, SRZ ;  /* 0x0000000000507805 */ /* 0x000fe4000001ff00 */
[----:B------:R-:W-:Y:S02]  /*6a90*/  @P1 LOP3.LUT R0, R0, 0x1, RZ, 0xc0, !PT ;  /* 0x0000000100001812 */ /* 0x000fe400078ec0ff */
[----:B------:R-:W-:Y:S02]  /*6aa0*/  SHF.L.U32 R4, R107, 0x1f, RZ ;  /* 0x0000001f6b047819 */ /* 0x000fe400000006ff */
[----:B------:R-:W-:Y:S02]  /*6ab0*/  ISETP.NE.U32.OR P5, PT, R0, 0x1, !P1 ;  /* 0x000000010000780c */ /* 0x000fe40004fa5470 */
[----:B------:R-:W-:Y:S02]  /*6ac0*/  SEL R0, RZ, 0xffffffff, P2 ;  /* 0xffffffffff007807 */ /* 0x000fe40001000000 */
[----:B------:R-:W-:Y:S02]  /*6ad0*/  PLOP3.LUT P2, PT, PT, PT, UP1, 0x80, 0x8 ;  /* 0x000000000008781c */ /* 0x000fe40003f4f018 */
[----:B------:R-:W-:Y:S07]  /*6ae0*/  P2R R113, PR, RZ, 0x20 ;  /* 0x00000020ff717803 */ /* 0x000fee0000000000 */
[----:B------:R-:W-:Y:S04]  /*6af0*/  @P5 SHF.L.U32 R2, R104, 0x1f, RZ ;  /* 0x0000001f68025819 */ /* 0x000fe800000006ff */
[----:B------:R-:W1:Y:S01]  /*6b00*/  @P5 SYNCS.PHASECHK.TRANS64.TRYWAIT P1, [R3+URZ+0x1a0], R2 ;  /* 0x0001a002030055a7 */ /* 0x000e6200080211ff */
[----:B------:R-:W-:Y:S04]  /*6b10*/  @P2 SEL R0, R5, R0, !P3 ;  /* 0x0000000005002207 */ /* 0x000fe80005800000 */
[----:B------:R-:W-:Y:S04]  /*6b20*/  LOP3.LUT R0, R0, 0x1, RZ, 0xc0, !PT ;  /* 0x0000000100007812 */ /* 0x000fe800078ec0ff */
[----:B------:R-:W-:Y:S04]  /*6b30*/  ISETP.NE.U32.AND P4, PT, R0, 0x1, PT ;  /* 0x000000010000780c */ /* 0x000fe80003f85070 */
[----:B------:R-:W-:Y:S01]  /*6b40*/  P2R R115, PR, RZ, 0x10 ;  /* 0x00000010ff737803 */ /* 0x000fe20000000000 */
[----:B------:R3:W4:Y:S01]  /*6b50*/  SYNCS.PHASECHK.TRANS64.TRYWAIT P0, [R111+URZ+0x1f0], R4 ;  /* 0x0001f0046f0075a7 */ /* 0x00072200080011ff */
[----:B-1----:R-:W-:Y:S01]  /*6b60*/  @P5 SEL R114, RZ, 0x1, !P1 ;  /* 0x00000001ff725807 */ /* 0x002fe20004800000 */
[----:B---3--:R-:W-:Y:S06]  /*6b70*/  @!P5 BRA `(.L_x_128) ;  /* 0x000000000094d947 */ /* 0x008fec0003800000 */
[----:B------:R-:W-:Y:S01]  /*6b80*/  @P4 IMAD R5, R105, 0x1000, R100 ;  /* 0x0000100069054824 */ /* 0x000fe200078e0264 */
[----:B------:R-:W-:Y:S01]  /*6b90*/  LOP3.LUT P5, RZ, R101, 0x80, RZ, 0xc0, !PT ;  /* 0x0000008065ff7812 */ /* 0x000fe200078ac0ff */
[----:B------:R-:W-:Y:S01]  /*6ba0*/  BSSY B0, `(.L_x_129) ;  /* 0x0000010000007945 */ /* 0x000fe20003800000 */
[----:B------:R-:W-:Y:S01]  /*6bb0*/  ISETP.NE.AND P2, PT, R114, RZ, PT ;  /* 0x000000ff7200720c */ /* 0x000fe20003f45270 */
[----:B------:R-:W-:Y:S01]  /*6bc0*/  @P4 VIADD R2, R5, UR49 ;  /* 0x0000003105024c36 */ /* 0x000fe20008000000 */
[----:B------:R-:W-:Y:S02]  /*6bd0*/  PLOP3.LUT P1, PT, PT, PT, PT, 0x8, 0x80 ;  /* 0x000000000080781c */ /* 0x000fe40003f2e170 */
[----:B------:R-:W-:Y:S02]  /*6be0*/  CS2R R82, SRZ ;  /* 0x0000000000527805 */ /* 0x000fe4000001ff00 */
[----:B------:R-:W-:Y:S01]  /*6bf0*/  @P4 PLOP3.LUT P1, PT, P5, PT, PT, 0x80, 0x8 ;  /* 0x000000000008481c */ /* 0x000fe20002f2f070 */
[C---:B------:R-:W-:Y:S01]  /*6c00*/  @P4 VIADD R0, R2.reuse, 0x300 ;  /* 0x0000030002004836 */ /* 0x040fe20000000000 */
[----:B------:R-:W-:Y:S01]  /*6c10*/  CS2R R80, SRZ ;  /* 0x0000000000507805 */ /* 0x000fe2000001ff00 */
[----:B------:R-:W-:Y:S01]  /*6c20*/  @P4 VIADD R2, R2, 0x310 ;  /* 0x0000031002024836 */ /* 0x000fe20000000000 */
[----:B------:R-:W-:Y:S02]  /*6c30*/  CS2R R86, SRZ ;  /* 0x0000000000567805 */ /* 0x000fe4000001ff00 */
[----:B------:R-:W-:Y:S07]  /*6c40*/  CS2R R84, SRZ ;  /* 0x0000000000547805 */ /* 0x000fee000001ff00 */
[----:B------:R-:W-:Y:S01]  /*6c50*/  @P1 VIADD R2, R0, 0xfffffff0 ;  /* 0xfffffff000021836 */ /* 0x000fe20000000000 */
[----:B------:R-:W-:Y:S06]  /*6c60*/  @P2 BRA `(.L_x_130) ;  /* 0x00000000000c2947 */ /* 0x000fec0003800000 */
[----:B------:R-:W-:Y:S04]  /*6c70*/  SHF.L.U32 R0, R104, 0x1f, RZ ;  /* 0x0000001f68007819 */ /* 0x000fe800000006ff */
[----:B------:R-:W1:Y:S02]  /*6c80*/  SYNCS.PHASECHK.TRANS64.TRYWAIT P1, [R3+URZ+0x1a0], R0 ;  /* 0x0001a000030075a7 */ /* 0x000e6400080211ff */
[----:B-1----:R-:W-:Y:S05]  /*6c90*/  @!P1 BRA `(.L_x_131) ;  /* 0x0000002c00709947 */ /* 0x002fea0003800000 */
.L_x_130:
[----:B------:R-:W-:Y:S05]  /*6ca0*/  BSYNC B0 ;  /* 0x0000000000007941 */ /* 0x000fea0003800000 */
.L_x_129:
[----:B------:R-:W-:Y:S01]  /*6cb0*/  ISETP.NE.AND P1, PT, R115, RZ, PT ;  /* 0x000000ff7300720c */ /* 0x000fe20003f25270 */
[----:B-1----:R-:W-:Y:S02]  /*6cc0*/  VIADD R3, R3, 0x1b0 ;  /* 0x000001b003037836 */ /* 0x002fe40000000000 */
[----:B------:R-:W-:Y:S02]  /*6cd0*/  IMAD.U32 R0, RZ, RZ, UR37 ;  /* 0x00000025ff007e24 */ /* 0x000fe4000f8e00ff */
[----:B------:R-:W-:Y:S03]  /*6ce0*/  VIADD R105, R105, 0x1 ;  /* 0x0000000169697836 */ /* 0x000fe60000000000 */
[----:B------:R-:W-:Y:S05]  /*6cf0*/  PRMT R0, R0, 0x654, R3 ;  /* 0x0000065400007816 */ /* 0x000fea0000000003 */
[----:B------:R1:W3:Y:S04]  /*6d00*/  @P1 LDS.128 R80, [R5+UR49+0x300] ;  /* 0x0003003105501984 */ /* 0x0002e80008000c00 */
[----:B------:R1:W1:Y:S01]  /*6d10*/  @P1 LDS.128 R84, [R2] ;  /* 0x0000000002541984 */ /* 0x0002620000000c00 */
[C---:B------:R-:W-:Y:S01]  /*6d20*/  ISETP.NE.AND P1, PT, R105.reuse, 0x2, PT ;  /* 0x000000026900780c */ /* 0x040fe20003f25270 */
[----:B------:R-:W-:Y:S01]  /*6d30*/  @!PT LDS RZ, [RZ] ;  /* 0x00000000fffff984 */ /* 0x000fe20000000800 */
[----:B------:R-:W-:Y:S01]  /*6d40*/  @!PT LDS RZ, [RZ] ;  /* 0x00000000fffff984 */ /* 0x000fe20000000800 */
[----:B------:R-:W-:Y:S01]  /*6d50*/  @!PT LDS RZ, [RZ] ;  /* 0x00000000fffff984 */ /* 0x000fe20000000800 */
[----:B------:R-:W-:Y:S01]  /*6d60*/  @!PT LDS RZ, [RZ] ;  /* 0x00000000fffff984 */ /* 0x000fe20000000800 */
[----:B------:R5:W-:Y:S06]  /*6d70*/  MEMBAR.ALL.CTA ;  /* 0x0000000000007992 */ /* 0x000bec0000008000 */
[----:B-----5:R-:W5:Y:S01]  /*6d80*/  FENCE.VIEW.ASYNC.S ;  /* 0x00000000000073c6 */ /* 0x020f620000000000 */
[----:B------:R-:W-:Y:S02]  /*6d90*/  SEL R3, RZ, 0x1, P1 ;  /* 0x00000001ff037807 */ /* 0x000fe40000800000 */
[----:B------:R-:W-:Y:S02]  /*6da0*/  SEL R105, R105, RZ, P1 ;  /* 0x000000ff69697207 */ /* 0x000fe40000800000 */
[----:B------:R-:W-:Y:S01]  /*6db0*/  LOP3.LUT R104, R104, R3, RZ, 0x3c, !PT ;  /* 0x0000000368687212 */ /* 0x000fe200078e3cff */
[----:B-----5:R1:W-:Y:S06]  /*6dc0*/  SYNCS.ARRIVE.TRANS64.RED.A1T0 RZ, [R0+URZ], RZ ;  /* 0x000000ff00ff79a7 */ /* 0x0203ec00081004ff */
.L_x_128:
[----:B------:R-:W-:Y:S05]  /*6dd0*/  BSYNC B1 ;  /* 0x0000000000017941 */ /* 0x000fea0003800000 */
.L_x_127:
[----:B------:R-:W-:Y:S04]  /*6de0*/  SHF.R.U32.HI R3, RZ, 0x15, R48 ;  /* 0x00000015ff037819 */ /* 0x000fe80000011630 */
[----:B------:R-:W-:Y:S01]  /*6df0*/  LOP3.LUT P1, RZ, R3, 0x3, R102, 0x48, !PT ;  /* 0x0000000303ff7812 */ /* 0x000fe20007824866 */
[----:B------:R-:W-:Y:S01]  /*6e00*/  @!UPT UIADD3 URZ, UPT, UPT, URZ, URZ, URZ ;  /* 0x000000fffffff290 */ /* 0x000fe2000fffe0ff */
[----:B----4-:R-:W-:Y:S11]  /*6e10*/  @P0 BRA `(.L_x_132) ;  /* 0x0000000000080947 */ /* 0x010ff60003800000 */
[----:B------:R-:W4:Y:S02]  /*6e20*/  SYNCS.PHASECHK.TRANS64.TRYWAIT P0, [R111+URZ+0x1f0], R4 ;  /* 0x0001f0046f0075a7 */ /* 0x000f2400080011ff */
[----:B----4-:R-:W-:Y:S05]  /*6e30*/  @!P0 BRA `(.L_x_133) ;  /* 0x0000002c001c8947 */ /* 0x010fea0003800000 */
.L_x_132:
[----:B------:R-:W-:Y:S05]  /*6e40*/  @!P1 BRA `(.L_x_134) ;  /* 0x0000000000409947 */ /* 0x000fea0003800000 */
[----:B------:R-:W5:Y:S01]  /*6e50*/  LDCU.64 UR8, c[0x4][0x70] ;  /* 0x01000e00ff0877ac */ /* 0x000f620008000a00 */
[----:B------:R-:W-:Y:S01]  /*6e60*/  MOV R3, 0x0 ;  /* 0x0000000000037802 */ /* 0x000fe20000000f00 */
[----:B------:R-:W-:Y:S02]  /*6e70*/  HFMA2 R12, -RZ, RZ, 0, 5.9604644775390625e-08 ;  /* 0x00000001ff0c7431 */ /* 0x000fe400000001ff */
[----:B------:R-:W-:Y:S02]  /*6e80*/  IMAD.MOV.U32 R8, RZ, RZ, 0x192 ;  /* 0x00000192ff087424 */ /* 0x000fe400078e00ff */
[----:B------:R-:W-:Y:S01]  /*6e90*/  IMAD.MOV.U32 R13, RZ, RZ, RZ ;  /* 0x000000ffff0d7224 */ /* 0x000fe200078e00ff */
[----:B------:R-:W2:Y:S01]  /*6ea0*/  LDCU.64 UR6, c[0x4][0x78] ;  /* 0x01000f00ff0677ac */ /* 0x000ea20008000a00 */
[----:B-1----:R-:W1:Y:S01]  /*6eb0*/  LDC.64 R2, c[0x4][R3] ;  /* 0x0100000003027b82 */ /* 0x002e620000000a00 */
[----:B------:R-:W3:Y:S01]  /*6ec0*/  LDCU.64 UR4, c[0x4][0x10] ;  /* 0x01000200ff0477ac */ /* 0x000ee20008000a00 */
[----:B-----5:R-:W-:Y:S01]  /*6ed0*/  MOV R5, UR9 ;  /* 0x0000000900057c02 */ /* 0x020fe20008000f00 */
[----:B----4-:R-:W-:Y:S01]  /*6ee0*/  IMAD.U32 R4, RZ, RZ, UR8 ;  /* 0x00000008ff047e24 */ /* 0x010fe2000f8e00ff */
[----:B--2---:R-:W-:Y:S01]  /*6ef0*/  MOV R7, UR7 ;  /* 0x0000000700077c02 */ /* 0x004fe20008000f00 */
[----:B------:R-:W-:Y:S01]  /*6f00*/  IMAD.U32 R6, RZ, RZ, UR6 ;  /* 0x00000006ff067e24 */ /* 0x000fe2000f8e00ff */
[----:B---3--:R-:W-:Y:S01]  /*6f10*/  MOV R11, UR5 ;  /* 0x00000005000b7c02 */ /* 0x008fe20008000f00 */
[----:B------:R-:W-:Y:S02]  /*6f20*/  IMAD.U32 R10, RZ, RZ, UR4 ;  /* 0x00000004ff0a7e24 */ /* 0x000fe4000f8e00ff */
[----:B------:R-:W-:Y:S07]  /*6f30*/  LEPC R20, `(.L_x_134) ;  /* 0x000000001014794e */ /* 0x000fee0000000000 */
[----:B-1----:R-:W-:Y:S05]  /*6f40*/  CALL.ABS.NOINC R2 ;  /* 0x0000000002007343 */ /* 0x002fea0003c00000 */
.L_x_134:
[-C--:B---3--:R-:W-:Y:S01]  /*6f50*/  F2FP.F16.E4M3.UNPACK_B R51, R80.reuse ;  /* 0x00000050ff33723e */ /* 0x088fe200020006ff */
[----:B------:R-:W-:Y:S05]  /*6f60*/  WARPSYNC.ALL ;  /* 0x0000000000007948 */ /* 0x000fea0003800000 */
[----:B------:R-:W-:Y:S01]  /*6f70*/  R2UR UR4, R48 ;  /* 0x00000000300472ca */ /* 0x000fe200000e0000 */
[--C-:B------:R-:W-:Y:S01]  /*6f80*/  HADD2.F32 R50, -RZ, R51.reuse.H0_H0 ;  /* 0x20000033ff327230 */ /* 0x100fe20000004100 */
[----:B------:R-:W-:Y:S01]  /*6f90*/  F2FP.F16.E4M3.UNPACK_B R53, R80.H1 ;  /* 0x00000050ff35723e */ /* 0x000fe200030006ff */
[----:B------:R-:W-:Y:S01]  /*6fa0*/  HADD2.F32 R51, -RZ, R51.H1_H1 ;  /* 0x30000033ff337230 */ /* 0x000fe20000004100 */
[-C--:B------:R-:W-:Y:S01]  /*6fb0*/  F2FP.F16.E4M3.UNPACK_B R55, R81.reuse ;  /* 0x00000051ff37723e */ /* 0x080fe200020006ff */
[----:B------:R-:W-:Y:S01]  /*6fc0*/  BSSY.RECONVERGENT B0, `(.L_x_135) ;  /* 0x000009e000007945 */ /* 0x000fe20003800200 */
[----:B------:R-:W-:Y:S01]  /*6fd0*/  F2FP.F16.E4M3.UNPACK_B R57, R81.H1 ;  /* 0x00000051ff39723e */ /* 0x000fe200030006ff */
[--C-:B------:R-:W-:Y:S01]  /*6fe0*/  HADD2.F32 R52, -RZ, R53.reuse.H0_H0 ;  /* 0x20000035ff347230 */ /* 0x100fe20000004100 */
[-C--:B------:R-:W-:Y:S01]  /*6ff0*/  F2FP.F16.E4M3.UNPACK_B R59, R82.reuse ;  /* 0x00000052ff3b723e */ /* 0x080fe200020006ff */
[----:B------:R-:W-:Y:S01]  /*7000*/  HADD2.F32 R54, -RZ, R53.H1_H1 ;  /* 0x30000035ff367230 */ /* 0x000fe20000004100 */
[----:B------:R-:W-:Y:S01]  /*7010*/  F2FP.F16.E4M3.UNPACK_B R61, R82.H1 ;  /* 0x00000052ff3d723e */ /* 0x000fe200030006ff */
[--C-:B------:R-:W-:Y:S01]  /*7020*/  HADD2.F32 R53, -RZ, R55.reuse.H0_H0 ;  /* 0x20000037ff357230 */ /* 0x100fe20000004100 */
[-C--:B------:R-:W-:Y:S01]  /*7030*/  F2FP.F16.E4M3.UNPACK_B R63, R83.reuse ;  /* 0x00000053ff3f723e */ /* 0x080fe200020006ff */
[----:B-1--4-:R-:W2:Y:S01]  /*7040*/  LDTM.x32 R4, tmem[UR4] ;  /* 0x00000004000479ee */ /* 0x012ea200082c0000 */
[----:B------:R-:W-:Y:S01]  /*7050*/  F2FP.F16.E4M3.UNPACK_B R65, R83.H1 ;  /* 0x00000053ff41723e */ /* 0x000fe200030006ff */
[----:B------:R-:W-:Y:S01]  /*7060*/  HADD2.F32 R56, -RZ, R55.H1_H1 ;  /* 0x30000037ff387230 */ /* 0x000fe20000004100 */
[-C--:B------:R-:W-:Y:S01]  /*7070*/  F2FP.F16.E4M3.UNPACK_B R67, R84.reuse ;  /* 0x00000054ff43723e */ /* 0x080fe200020006ff */
[----:B------:R-:W-:Y:S01]  /*7080*/  HADD2.F32 R60, -RZ, R59.H1_H1 ;  /* 0x3000003bff3c7230 */ /* 0x000fe20000004100 */
[----:B------:R-:W-:Y:S01]  /*7090*/  IADD3 R125, PT, PT, R100, UR49, RZ ;  /* 0x00000031647d7c10 */ /* 0x000fe2000fffe0ff */
[----:B------:R-:W-:Y:S01]  /*70a0*/  HADD2.F32 R64, -RZ, R63.H1_H1 ;  /* 0x3000003fff407230 */ /* 0x000fe20000004100 */
[----:B------:R-:W-:Y:S01]  /*70b0*/  ISETP.NE.AND P6, PT, R113, RZ, PT ;  /* 0x000000ff7100720c */ /* 0x000fe20003fc5270 */
[----:B------:R-:W-:Y:S01]  /*70c0*/  HADD2.F32 R68, -RZ, R67.H1_H1 ;  /* 0x30000043ff447230 */ /* 0x000fe20000004100 */
[----:B------:R-:W-:Y:S01]  /*70d0*/  LOP3.LUT P5, RZ, R101, 0x80, RZ, 0xc0, !PT ;  /* 0x0000008065ff7812 */ /* 0x000fe200078ac0ff */
[--C-:B------:R-:W-:Y:S01]  /*70e0*/  HADD2.F32 R55, -RZ, R57.reuse.H0_H0 ;  /* 0x20000039ff377230 */ /* 0x100fe20000004100 */
[----:B------:R-:W-:Y:S01]  /*70f0*/  F2FP.F16.E4M3.UNPACK_B R69, R84.H1 ;  /* 0x00000054ff45723e */ /* 0x000fe200030006ff */
[----:B------:R-:W-:Y:S01]  /*7100*/  HADD2.F32 R58, -RZ, R57.H1_H1 ;  /* 0x30000039ff3a7230 */ /* 0x000fe20000004100 */
[-C--:B------:R-:W-:Y:S01]  /*7110*/  F2FP.F16.E4M3.UNPACK_B R71, R85.reuse ;  /* 0x00000055ff47723e */ /* 0x080fe200020006ff */
[----:B------:R-:W-:Y:S01]  /*7120*/  HADD2.F32 R57, -RZ, R59.H0_H0 ;  /* 0x2000003bff397230 */ /* 0x000fe20000004100 */
[----:B------:R-:W-:Y:S01]  /*7130*/  F2FP.F16.E4M3.UNPACK_B R73, R85.H1 ;  /* 0x00000055ff49723e */ /* 0x000fe200030006ff */
[----:B------:R-:W-:Y:S01]  /*7140*/  HADD2.F32 R59, -RZ, R61.H0_H0 ;  /* 0x2000003dff3b7230 */ /* 0x000fe20000004100 */
[-C--:B------:R-:W-:Y:S01]  /*7150*/  F2FP.F16.E4M3.UNPACK_B R75, R86.reuse ;  /* 0x00000056ff4b723e */ /* 0x080fe200020006ff */
[----:B------:R-:W-:Y:S01]  /*7160*/  HADD2.F32 R72, -RZ, R71.H1_H1 ;  /* 0x30000047ff487230 */ /* 0x000fe20000004100 */
[----:B------:R-:W-:Y:S01]  /*7170*/  F2FP.F16.E4M3.UNPACK_B R77, R86.H1 ;  /* 0x00000056ff4d723e */ /* 0x000fe200030006ff */
[----:B------:R-:W-:Y:S01]  /*7180*/  HADD2.F32 R62, -RZ, R61.H1_H1 ;  /* 0x3000003dff3e7230 */ /* 0x000fe20000004100 */
[----:B------:R-:W-:Y:S01]  /*7190*/  F2FP.F16.E4M3.UNPACK_B R79, R87.H1 ;  /* 0x00000057ff4f723e */ /* 0x000fe200030006ff */
[----:B------:R-:W-:Y:S01]  /*71a0*/  HADD2.F32 R61, -RZ, R63.H0_H0 ;  /* 0x2000003fff3d7230 */ /* 0x000fe20000004100 */
[----:B------:R-:W-:Y:S01]  /*71b0*/  ISETP.NE.AND P0, PT, R109, RZ, PT ;  /* 0x000000ff6d00720c */ /* 0x000fe20003f05270 */
[C---:B--2---:R-:W-:Y:S01]  /*71c0*/  FMUL R0, R46.reuse, R4 ;  /* 0x000000042e007220 */ /* 0x044fe20000400000 */
[C---:B------:R-:W-:Y:S01]  /*71d0*/  FMUL R2, R46.reuse, R5 ;  /* 0x000000052e027220 */ /* 0x040fe20000400000 */
[C---:B------:R-:W-:Y:S01]  /*71e0*/  FMUL R4, R46.reuse, R8 ;  /* 0x000000082e047220 */ /* 0x040fe20000400000 */
[C---:B------:R-:W-:Y:S01]  /*71f0*/  FMUL R5, R46.reuse, R9 ;  /* 0x000000092e057220 */ /* 0x040fe20000400000 */
[C---:B------:R-:W-:Y:S01]  /*7200*/  FFMA R0, R49.reuse, R50, R0 ;  /* 0x0000003231007223 */ /* 0x040fe20000000000 */
[C---:B------:R-:W-:Y:S01]  /*7210*/  FFMA R2, R49.reuse, R51, R2 ;  /* 0x0000003331027223 */ /* 0x040fe20000000002 */
[C---:B------:R-:W-:Y:S01]  /*7220*/  FMUL R8, R46.reuse, R12 ;  /* 0x0000000c2e087220 */ /* 0x040fe20000400000 */
[C---:B------:R-:W-:Y:S01]  /*7230*/  FMUL R9, R46.reuse, R13 ;  /* 0x0000000d2e097220 */ /* 0x040fe20000400000 */
[C---:B------:R-:W-:Y:S01]  /*7240*/  FMUL R12, R46.reuse, R16 ;  /* 0x000000102e0c7220 */ /* 0x040fe20000400000 */
[C---:B------:R-:W-:Y:S01]  /*7250*/  FMUL R13, R46.reuse, R17 ;  /* 0x000000112e0d7220 */ /* 0x040fe20000400000 */
[C---:B------:R-:W-:Y:S01]  /*7260*/  FMUL R16, R46.reuse, R20 ;  /* 0x000000142e107220 */ /* 0x040fe20000400000 */
[C---:B------:R-:W-:Y:S01]  /*7270*/  FMUL R17, R46.reuse, R21 ;  /* 0x000000152e117220 */ /* 0x040fe20000400000 */
[C---:B------:R-:W-:Y:S01]  /*7280*/  FMUL R20, R46.reuse, R24 ;  /* 0x000000182e147220 */ /* 0x040fe20000400000 */
[C---:B------:R-:W-:Y:S01]  /*7290*/  FMUL R21, R46.reuse, R25 ;  /* 0x000000192e157220 */ /* 0x040fe20000400000 */
[----:B------:R-:W-:Y:S02]  /*72a0*/  HADD2.F32 R76, -RZ, R75.H1_H1 ;  /* 0x3000004bff4c7230 */ /* 0x000fe40000004100 */
[C---:B------:R-:W-:Y:S01]  /*72b0*/  FMUL R24, R46.reuse, R28 ;  /* 0x0000001c2e187220 */ /* 0x040fe20000400000 */
[C---:B------:R-:W-:Y:S01]  /*72c0*/  FMUL R25, R46.reuse, R29 ;  /* 0x0000001d2e197220 */ /* 0x040fe20000400000 */
[C---:B------:R-:W-:Y:S01]  /*72d0*/  FMUL R28, R46.reuse, R32 ;  /* 0x000000202e1c7220 */ /* 0x040fe20000400000 */
[C---:B------:R-:W-:Y:S01]  /*72e0*/  FMUL R29, R46.reuse, R33 ;  /* 0x000000212e1d7220 */ /* 0x040fe20000400000 */
[C---:B------:R-:W-:Y:S01]  /*72f0*/  FMUL R3, R46.reuse, R6 ;  /* 0x000000062e037220 */ /* 0x040fe20000400000 */
[C---:B------:R-:W-:Y:S01]  /*7300*/  FMUL R7, R46.reuse, R7 ;  /* 0x000000072e077220 */ /* 0x040fe20000400000 */
[----:B------:R-:W-:Y:S01]  /*7310*/  FMUL R6, R46, R10 ;  /* 0x0000000a2e067220 */ /* 0x000fe20000400000 */
[----:B------:R-:W-:Y:S01]  /*7320*/  F2FP.F16.E4M3.UNPACK_B R50, R87 ;  /* 0x00000057ff32723e */ /* 0x000fe200020006ff */
[C---:B------:R-:W-:Y:S01]  /*7330*/  FFMA R3, R49.reuse, R52, R3 ;  /* 0x0000003431037223 */ /* 0x040fe20000000003 */
[C---:B------:R-:W-:Y:S01]  /*7340*/  FFMA R7, R49.reuse, R54, R7 ;  /* 0x0000003631077223 */ /* 0x040fe20000000007 */
[----:B------:R-:W-:Y:S01]  /*7350*/  @P6 SHF.L.U32 R32, R104, 0x1f, RZ ;  /* 0x0000001f68206819 */ /* 0x000fe200000006ff */
[C---:B------:R-:W-:Y:S01]  /*7360*/  FFMA R4, R49.reuse, R53, R4 ;  /* 0x0000003531047223 */ /* 0x040fe20000000004 */
[----:B------:R-:W-:Y:S01]  /*7370*/  FFMA R5, R49, R56, R5 ;  /* 0x0000003831057223 */ /* 0x000fe20000000005 */
[C---:B------:R-:W-:Y:S01]  /*7380*/  FMUL R11, R46.reuse, R11 ;  /* 0x0000000b2e0b7220 */ /* 0x040fe20000400000 */
[----:B------:R-:W-:Y:S01]  /*7390*/  F2FP.SATFINITE.E4M3.F32.PACK_AB_MERGE_C R113, R7, R3, RZ ;  /* 0x000000030771723e */ /* 0x000fe200048070ff */
[C---:B------:R-:W-:Y:S01]  /*73a0*/  FFMA R6, R49.reuse, R55, R6 ;  /* 0x0000003731067223 */ /* 0x040fe20000000006 */
[----:B------:R-:W-:Y:S01]  /*73b0*/  FMUL R10, R46, R14 ;  /* 0x0000000e2e0a7220 */ /* 0x000fe20000400000 */
[C---:B------:R-:W-:Y:S01]  /*73c0*/  FFMA R11, R49.reuse, R58, R11 ;  /* 0x0000003a310b7223 */ /* 0x040fe2000000000b */
[----:B------:R-:W-:Y:S01]  /*73d0*/  F2FP.SATFINITE.E4M3.F32.PACK_AB_MERGE_C R116, R2, R0, R113 ;  /* 0x000000000274723e */ /* 0x000fe20004807071 */
[C---:B------:R-:W-:Y:S01]  /*73e0*/  FMUL R15, R46.reuse, R15 ;  /* 0x0000000f2e0f7220 */ /* 0x040fe20000400000 */
[----:B------:R-:W-:Y:S01]  /*73f0*/  MOV R113, 0x10 ;  /* 0x0000001000717802 */ /* 0x000fe20000000f00 */
[----:B------:R-:W-:Y:S01]  /*7400*/  FFMA R8, R49, R57, R8 ;  /* 0x0000003931087223 */ /* 0x000fe20000000008 */
[----:B------:R-:W-:Y:S01]  /*7410*/  F2FP.SATFINITE.E4M3.F32.PACK_AB_MERGE_C R117, R11, R6, RZ ;  /* 0x000000060b75723e */ /* 0x000fe200048070ff */
[----:B------:R-:W-:Y:S01]  /*7420*/  FFMA R9, R49, R60, R9 ;  /* 0x0000003c31097223 */ /* 0x000fe20000000009 */
[--C-:B------:R-:W-:Y:S01]  /*7430*/  HADD2.F32 R63, -RZ, R65.reuse.H0_H0 ;  /* 0x20000041ff3f7230 */ /* 0x100fe20000004100 */
[----:B------:R-:W-:Y:S01]  /*7440*/  SEL R124, R113, 0xfffffff0, !P5 ;  /* 0xfffffff0717c7807 */ /* 0x000fe20006800000 */
[----:B------:R-:W-:Y:S01]  /*7450*/  FFMA R10, R49, R59, R10 ;  /* 0x0000003b310a7223 */ /* 0x000fe2000000000a */
[----:B------:R-:W-:Y:S01]  /*7460*/  F2FP.SATFINITE.E4M3.F32.PACK_AB_MERGE_C R117, R5, R4, R117 ;  /* 0x000000040575723e */ /* 0x000fe20004807075 */
[----:B------:R-:W-:Y:S01]  /*7470*/  FFMA R15, R49, R62, R15 ;  /* 0x0000003e310f7223 */ /* 0x000fe2000000000f */
[----:B------:R-:W-:Y:S01]  /*7480*/  IADD3 R113, PT, PT, R125, R124, RZ ;  /* 0x0000007c7d717210 */ /* 0x000fe20007ffe0ff */
[C---:B------:R-:W-:Y:S01]  /*7490*/  FFMA R12, R49.reuse, R61, R12 ;  /* 0x0000003d310c7223 */ /* 0x040fe2000000000c */
[----:B------:R-:W-:Y:S01]  /*74a0*/  FFMA R13, R49, R64, R13 ;  /* 0x00000040310d7223 */ /* 0x000fe2000000000d */
[--C-:B------:R-:W-:Y:S01]  /*74b0*/  HADD2.F32 R51, -RZ, R50.reuse.H0_H0 ;  /* 0x20000032ff337230 */ /* 0x100fe20000004100 */
[----:B------:R-:W-:Y:S01]  /*74c0*/  F2FP.SATFINITE.E4M3.F32.PACK_AB_MERGE_C R118, R15, R10, RZ ;  /* 0x0000000a0f76723e */ /* 0x000fe200048070ff */
[----:B------:R-:W-:Y:S02]  /*74d0*/  HADD2.F32 R50, -RZ, R50.H1_H1 ;  /* 0x30000032ff327230 */ /* 0x000fe40000004100 */
[C---:B------:R-:W-:Y:S01]  /*74e0*/  FMUL R14, R46.reuse, R18 ;  /* 0x000000122e0e7220 */ /* 0x040fe20000400000 */
[----:B------:R-:W-:Y:S02]  /*74f0*/  HADD2.F32 R66, -RZ, R65.H1_H1 ;  /* 0x30000041ff427230 */ /* 0x000fe40000004100 */
[C---:B------:R-:W-:Y:S01]  /*7500*/  FMUL R19, R46.reuse, R19 ;  /* 0x000000132e137220 */ /* 0x040fe20000400000 */
[----:B------:R-:W-:Y:S02]  /*7510*/  HADD2.F32 R65, -RZ, R67.H0_H0 ;  /* 0x20000043ff417230 */ /* 0x000fe40000004100 */
[C---:B------:R-:W-:Y:S01]  /*7520*/  FFMA R14, R49.reuse, R63, R14 ;  /* 0x0000003f310e7223 */ /* 0x040fe2000000000e */
[--C-:B------:R-:W-:Y:S02]  /*7530*/  HADD2.F32 R67, -RZ, R69.reuse.H0_H0 ;  /* 0x20000045ff437230 */ /* 0x100fe40000004100 */
[C---:B------:R-:W-:Y:S01]  /*7540*/  FMUL R18, R46.reuse, R22 ;  /* 0x000000162e127220 */ /* 0x040fe20000400000 */
[----:B------:R-:W-:Y:S02]  /*7550*/  HADD2.F32 R70, -RZ, R69.H1_H1 ;  /* 0x30000045ff467230 */ /* 0x000fe40000004100 */
[C---:B------:R-:W-:Y:S01]  /*7560*/  FFMA R19, R49.reuse, R66, R19 ;  /* 0x0000004231137223 */ /* 0x040fe20000000013 */
[----:B------:R-:W-:Y:S02]  /*7570*/  HADD2.F32 R69, -RZ, R71.H0_H0 ;  /* 0x20000047ff457230 */ /* 0x000fe40000004100 */
[C---:B------:R-:W-:Y:S01]  /*7580*/  FMUL R23, R46.reuse, R23 ;  /* 0x000000172e177220 */ /* 0x040fe20000400000 */
[C---:B------:R-:W-:Y:S01]  /*7590*/  FFMA R16, R49.reuse, R65, R16 ;  /* 0x0000004131107223 */ /* 0x040fe20000000010 */
[C---:B------:R-:W-:Y:S01]  /*75a0*/  FFMA R17, R49.reuse, R68, R17 ;  /* 0x0000004431117223 */ /* 0x040fe20000000011 */
[--C-:B------:R-:W-:Y:S02]  /*75b0*/  HADD2.F32 R71, -RZ, R73.reuse.H0_H0 ;  /* 0x20000049ff477230 */ /* 0x100fe40000004100 */
[C---:B------:R-:W-:Y:S01]  /*75c0*/  FFMA R18, R49.reuse, R67, R18 ;  /* 0x0000004331127223 */ /* 0x040fe20000000012 */
[----:B------:R-:W-:Y:S02]  /*75d0*/  HADD2.F32 R74, -RZ, R73.H1_H1 ;  /* 0x30000049ff4a7230 */ /* 0x000fe40000004100 */
[C---:B------:R-:W-:Y:S01]  /*75e0*/  FMUL R22, R46.reuse, R26 ;  /* 0x0000001a2e167220 */ /* 0x040fe20000400000 */
[----:B------:R-:W-:Y:S02]  /*75f0*/  HADD2.F32 R73, -RZ, R75.H0_H0 ;  /* 0x2000004bff497230 */ /* 0x000fe40000004100 */
[C---:B------:R-:W-:Y:S01]  /*7600*/  FFMA R23, R49.reuse, R70, R23 ;  /* 0x0000004631177223 */ /* 0x040fe20000000017 */
[C---:B------:R-:W-:Y:S01]  /*7610*/  FMUL R27, R46.reuse, R27 ;  /* 0x0000001b2e1b7220 */ /* 0x040fe20000400000 */
[C---:B------:R-:W-:Y:S01]  /*7620*/  FFMA R20, R49.reuse, R69, R20 ;  /* 0x0000004531147223 */ /* 0x040fe20000000014 */
[C---:B------:R-:W-:Y:S01]  /*7630*/  FFMA R21, R49.reuse, R72, R21 ;  /* 0x0000004831157223 */ /* 0x040fe20000000015 */
[--C-:B------:R-:W-:Y:S02]  /*7640*/  HADD2.F32 R75, -RZ, R77.reuse.H0_H0 ;  /* 0x2000004dff4b7230 */ /* 0x100fe40000004100 */
[C---:B------:R-:W-:Y:S01]  /*7650*/  FFMA R22, R49.reuse, R71, R22 ;  /* 0x0000004731167223 */ /* 0x040fe20000000016 */
[----:B------:R-:W-:Y:S02]  /*7660*/  HADD2.F32 R78, -RZ, R77.H1_H1 ;  /* 0x3000004dff4e7230 */ /* 0x000fe40000004100 */
[C---:B------:R-:W-:Y:S01]  /*7670*/  FMUL R26, R46.reuse, R30 ;  /* 0x0000001e2e1a7220 */ /* 0x040fe20000400000 */
        /* <DEDUP_REMOVED lines=8> */
[----:B------:R-:W-:Y:S01]  /*7700*/  FFMA R31, R49, R78, R31 ;  /* 0x0000004e311f7223 */ /* 0x000fe2000000001f */
[----:B------:R-:W-:Y:S01]  /*7710*/  FMUL R35, R46, R35 ;  /* 0x000000232e237220 */ /* 0x000fe20000400000 */
[----:B------:R-:W-:Y:S01]  /*7720*/  F2FP.SATFINITE.E4M3.F32.PACK_AB_MERGE_C R119, R19, R14, RZ ;  /* 0x0000000e1377723e */ /* 0x000fe200048070ff */
[C---:B------:R-:W-:Y:S01]  /*7730*/  FFMA R28, R49.reuse, R51, R28 ;  /* 0x00000033311c7223 */ /* 0x040fe2000000001c */
[C---:B------:R-:W-:Y:S01]  /*7740*/  FFMA R29, R49.reuse, R50, R29 ;  /* 0x00000032311d7223 */ /* 0x040fe2000000001d */
[C---:B------:R-:W-:Y:S01]  /*7750*/  FFMA R30, R49.reuse, R77, R30 ;  /* 0x0000004d311e7223 */ /* 0x040fe2000000001e */
[----:B------:R-:W-:Y:S01]  /*7760*/  FFMA R35, R49, R52, R35 ;  /* 0x0000003431237223 */ /* 0x000fe20000000023 */
[----:B------:R-:W-:Y:S02]  /*7770*/  F2FP.SATFINITE.E4M3.F32.PACK_AB_MERGE_C R118, R9, R8, R118 ;  /* 0x000000080976723e */ /* 0x000fe40004807076 */
[----:B------:R-:W-:Y:S02]  /*7780*/  F2FP.SATFINITE.E4M3.F32.PACK_AB_MERGE_C R119, R13, R12, R119 ;  /* 0x0000000c0d77723e */ /* 0x000fe40004807077 */
[----:B------:R-:W-:Y:S02]  /*7790*/  F2FP.SATFINITE.E4M3.F32.PACK_AB_MERGE_C R120, R23, R18, RZ ;  /* 0x000000121778723e */ /* 0x000fe400048070ff */
[----:B------:R-:W-:Y:S01]  /*77a0*/  F2FP.SATFINITE.E4M3.F32.PACK_AB_MERGE_C R121, R27, R22, RZ ;  /* 0x000000161b79723e */ /* 0x000fe200048070ff */
[----:B------:R1:W-:Y:S01]  /*77b0*/  STS.128 [R100+UR49+0x2300], R116 ;  /* 0x0023007464007988 */ /* 0x0003e20008000c31 */
[----:B------:R-:W-:Y:S02]  /*77c0*/  F2FP.SATFINITE.E4M3.F32.PACK_AB_MERGE_C R122, R31, R26, RZ ;  /* 0x0000001a1f7a723e */ /* 0x000fe400048070ff */
[----:B------:R-:W-:Y:S02]  /*77d0*/  F2FP.SATFINITE.E4M3.F32.PACK_AB_MERGE_C R123, R35, R30, RZ ;  /* 0x0000001e237b723e */ /* 0x000fe400048070ff */
[----:B------:R-:W-:Y:S02]  /*77e0*/  F2FP.SATFINITE.E4M3.F32.PACK_AB_MERGE_C R120, R17, R16, R120 ;  /* 0x000000101178723e */ /* 0x000fe40004807078 */
[----:B------:R-:W-:Y:S02]  /*77f0*/  F2FP.SATFINITE.E4M3.F32.PACK_AB_MERGE_C R121, R21, R20, R121 ;  /* 0x000000141579723e */ /* 0x000fe40004807079 */
[----:B------:R-:W-:Y:S02]  /*7800*/  F2FP.SATFINITE.E4M3.F32.PACK_AB_MERGE_C R122, R25, R24, R122 ;  /* 0x00000018197a723e */ /* 0x000fe4000480707a */
[----:B------:R-:W-:Y:S02]  /*7810*/  F2FP.SATFINITE.E4M3.F32.PACK_AB_MERGE_C R123, R29, R28, R123 ;  /* 0x0000001c1d7b723e */ /* 0x000fe4000480707b */
[----:B------:R-:W-:Y:S03]  /*7820*/  LEA R125, R105, UR49, 0x3 ;  /* 0x00000031697d7c11 */ /* 0x000fe6000f8e18ff */
[----:B------:R1:W-:Y:S01]  /*7830*/  STS.128 [R113+0x2300], R120 ;  /* 0x0023007871007388 */ /* 0x0003e20000000c00 */
[----:B------:R-:W-:Y:S01]  /*7840*/  @!PT LDS RZ, [RZ] ;  /* 0x00000000fffff984 */ /* 0x000fe20000000800 */
[----:B------:R-:W-:Y:S01]  /*7850*/  @!PT LDS RZ, [RZ] ;  /* 0x00000000fffff984 */ /* 0x000fe20000000800 */
[----:B------:R-:W-:Y:S01]  /*7860*/  @!PT LDS RZ, [RZ] ;  /* 0x00000000fffff984 */ /* 0x000fe20000000800 */
[----:B------:R-:W-:Y:S01]  /*7870*/  @!PT LDS RZ, [RZ] ;  /* 0x00000000fffff984 */ /* 0x000fe20000000800 */
[----:B------:R2:W-:Y:S07]  /*7880*/  MEMBAR.ALL.CTA ;  /* 0x0000000000007992 */ /* 0x0005ee0000008000 */
[----:B--2---:R-:W2:Y:S02]  /*7890*/  FENCE.VIEW.ASYNC.S ;  /* 0x00000000000073c6 */ /* 0x004ea40000000000 */
[----:B--2---:R-:W-:Y:S06]  /*78a0*/  BAR.SYNC.DEFER_BLOCKING 0x1, 0x80 ;  /* 0x0042000000007b1d */ /* 0x004fec0000010000 */
[----:B------:R-:W-:Y:S05]  /*78b0*/  @P0 BRA `(.L_x_136) ;  /* 0x0000000000380947 */ /* 0x000fea0003800000 */
[----:B------:R-:W-:Y:S02]  /*78c0*/  UIADD3 UR4, UPT, UPT, UR49, 0x2300, URZ ;  /* 0x0000230031047890 */ /* 0x000fe4000fffe0ff */
[----:B------:R-:W-:Y:S01]  /*78d0*/  UIADD3 UR8, UP0, UPT, UR52, 0x680, URZ ;  /* 0x0000068034087890 */ /* 0x000fe2000ff1e0ff */
[----:B------:R-:W-:Y:S01]  /*78e0*/  UMOV UR43, UR36 ;  /* 0x00000024002b7c82 */ /* 0x000fe20008000000 */
[----:B------:R-:W-:Y:S02]  /*78f0*/  UIADD3 UR5, UPT, UPT, UR41, 0x40, URZ ;  /* 0x0000004029057890 */ /* 0x000fe4000fffe0ff */
[----:B------:R-:W-:Y:S01]  /*7900*/  MOV R108, UR4 ;  /* 0x00000004006c7c02 */ /* 0x000fe20008000f00 */
[----:B------:R-:W-:Y:S02]  /*7910*/  UIADD3.X UR9, UPT, UPT, URZ, UR53, URZ, UP0, !UPT ;  /* 0x00000035ff097290 */ /* 0x000fe400087fe4ff */
[----:B------:R-:W-:Y:S01]  /*7920*/  UIADD3 UR4, UPT, UPT, UR49, 0x2b00, URZ ;  /* 0x00002b0031047890 */ /* 0x000fe2000fffe0ff */
[----:B------:R-:W-:Y:S01]  /*7930*/  R2UR UR40, R108 ;  /* 0x000000006c2872ca */ /* 0x000fe200000e0000 */
[----:B------:R-:W-:Y:S01]  /*7940*/  UMOV UR6, UR42 ;  /* 0x0000002a00067c82 */ /* 0x000fe20008000000 */
[----:B------:R-:W-:Y:S11]  /*7950*/  UMOV UR7, UR36 ;  /* 0x0000002400077c82 */ /* 0x000ff60008000000 */
[----:B------:R2:W-:Y:S01]  /*7960*/  UTMASTG.3D [UR40], [UR8] ;  /* 0x00000028080073b5 */ /* 0x0005e20008010000 */
[----:B------:R2:W-:Y:S01]  /*7970*/  UTMASTG.3D [UR4], [UR8] ;  /* 0x00000004080073b5 */ /* 0x0005e20008010000 */
[----:B------:R0:W-:Y:S01]  /*7980*/  UTMACMDFLUSH ;  /* 0x00000000000079b7 */ /* 0x0001e20000000000 */
[----:B--2---:R-:W-:Y:S04]  /*7990*/  DEPBAR.LE SB0, 0x1 ;  /* 0x000080400000791a */ /* 0x004fe80000000000 */
.L_x_136:
[----:B------:R-:W-:Y:S05]  /*79a0*/  BSYNC.RECONVERGENT B0 ;  /* 0x0000000000007941 */ /* 0x000fea0003800200 */
.L_x_135:
[----:B------:R-:W-:Y:S06]  /*79b0*/  BAR.SYNC.DEFER_BLOCKING 0x1, 0x80 ;  /* 0x0042000000007b1d */ /* 0x000fec0000010000 */
[----:B------:R-:W2:Y:S01]  /*79c0*/  @P6 SYNCS.PHASECHK.TRANS64.TRYWAIT P0, [R125+URZ+0x1a0], R32 ;  /* 0x0001a0207d0065a7 */ /* 0x000ea200080011ff */
[----:B------:R-:W-:Y:S01]  /*79d0*/  BSSY B1, `(.L_x_137) ;  /* 0x0000020000017945 */ /* 0x000fe20003800000 */
[----:B--2---:R-:W-:Y:S03]  /*79e0*/  @P6 SEL R114, RZ, 0x1, !P0 ;  /* 0x00000001ff726807 */ /* 0x004fe60004000000 */
[----:B------:R-:W-:Y:S05]  /*79f0*/  @!P6 BRA `(.L_x_138) ;  /* 0x000000000074e947 */ /* 0x000fea0003800000 */
[----:B------:R-:W-:Y:S01]  /*7a00*/  ISETP.NE.AND P1, PT, R115, RZ, PT ;  /* 0x000000ff7300720c */ /* 0x000fe20003f25270 */
[----:B------:R-:W-:Y:S01]  /*7a10*/  BSSY B0, `(.L_x_139) ;  /* 0x0000009000007945 */ /* 0x000fe20003800000 */
[----:B------:R-:W-:Y:S11]  /*7a20*/  ISETP.NE.AND P0, PT, R114, RZ, PT ;  /* 0x000000ff7200720c */ /* 0x000ff60003f05270 */
[----:B------:R-:W-:Y:S05]  /*7a30*/  @P1 IMAD R0, R105, 0x1000, R100 ;  /* 0x0000100069001824 */ /* 0x000fea00078e0264 */
[----:B------:R-:W-:Y:S05]  /*7a40*/  @P1 IADD3 R3, PT, PT, R0, UR49, RZ ;  /* 0x0000003100031c10 */ /* 0x000fea000fffe0ff */
[----:B------:R-:W-:Y:S01]  /*7a50*/  @P1 IMAD.IADD R3, R3, 0x1, R124 ;  /* 0x0000000103031824 */ /* 0x000fe200078e027c */
[----:B------:R-:W-:Y:S06]  /*7a60*/  @P0 BRA `(.L_x_140) ;  /* 0x00000000000c0947 */ /* 0x000fec0003800000 */
[----:B------:R-:W-:Y:S04]  /*7a70*/  SHF.L.U32 R2, R104, 0x1f, RZ ;  /* 0x0000001f68027819 */ /* 0x000fe800000006ff */
[----:B------:R-:W2:Y:S02]  /*7a80*/  SYNCS.PHASECHK.TRANS64.TRYWAIT P0, [R125+URZ+0x1a0], R2 ;  /* 0x0001a0027d0075a7 */ /* 0x000ea400080011ff */
[----:B--2---:R-:W-:Y:S05]  /*7a90*/  @!P0 BRA `(.L_x_141) ;  /* 0x0000002000188947 */ /* 0x004fea0003800000 */
.L_x_140:
[----:B------:R-:W-:Y:S05]  /*7aa0*/  BSYNC B0 ;  /* 0x0000000000007941 */ /* 0x000fea0003800000 */
.L_x_139:
[----:B------:R-:W-:Y:S01]  /*7ab0*/  ISETP.NE.AND P0, PT, R115, RZ, PT ;  /* 0x000000ff7300720c */ /* 0x000fe20003f05270 */
[----:B--2---:R-:W-:Y:S02]  /*7ac0*/  VIADD R125, R125, 0x1b0 ;  /* 0x000001b07d7d7836 */ /* 0x004fe40000000000 */
[----:B------:R-:W-:Y:S02]  /*7ad0*/  IMAD.U32 R2, RZ, RZ, UR37 ;  /* 0x00000025ff027e24 */ /* 0x000fe4000f8e00ff */
[----:B------:R-:W-:Y:S03]  /*7ae0*/  VIADD R105, R105, 0x1 ;  /* 0x0000000169697836 */ /* 0x000fe60000000000 */
[----:B------:R-:W-:Y:S05]  /*7af0*/  PRMT R2, R2, 0x654, R125 ;  /* 0x0000065402027816 */ /* 0x000fea000000007d */
[----:B------:R2:W3:Y:S04]  /*7b00*/  @P0 LDS.128 R80, [R0+UR49+0x300] ;  /* 0x0003003100500984 */ /* 0x0004e80008000c00 */
[----:B------:R2:W4:Y:S01]  /*7b10*/  @P0 LDS.128 R84, [R3+0x300] ;  /* 0x0003000003540984 */ /* 0x0005220000000c00 */
        /* <DEDUP_REMOVED lines=11> */
.L_x_138:
[----:B------:R-:W-:Y:S05]  /*7bd0*/  BSYNC B1 ;  /* 0x0000000000017941 */ /* 0x000fea0003800000 */
.L_x_137:
[----:B--2---:R-:W-:Y:S05]  /*7be0*/  VIADD R3, R48, 0x20 ;  /* 0x0000002030037836 */ /* 0x004fea0000000000 */
[----:B------:R-:W-:Y:S04]  /*7bf0*/  SHF.R.U32.HI R3, RZ, 0x15, R3 ;  /* 0x00000015ff037819 */ /* 0x000fe80000011603 */
[----:B------:R-:W-:Y:S11]  /*7c00*/  LOP3.LUT P0, RZ, R3, 0x3, R102, 0x48, !PT ;  /* 0x0000000303ff7812 */ /* 0x000ff60007804866 */
[----:B------:R-:W-:Y:S02]  /*7c10*/  @!UPT UIADD3 URZ, UPT, UPT, URZ, URZ, URZ ;  /* 0x000000fffffff290 */ /* 0x000fe4000fffe0ff */
[----:B------:R-:W-:Y:S05]  /*7c20*/  @!P0 BRA `(.L_x_142) ;  /* 0x0000000000408947 */ /* 0x000fea0003800000 */
[----:B------:R-:W2:Y:S01]  /*7c30*/  LDCU.64 UR8, c[0x4][0x70] ;  /* 0x01000e00ff0877ac */ /* 0x000ea20008000a00 */
[----:B------:R-:W-:Y:S01]  /*7c40*/  MOV R3, 0x0 ;  /* 0x0000000000037802 */ /* 0x000fe20000000f00 */
[----:B------:R-:W-:Y:S02]  /*7c50*/  HFMA2 R12, -RZ, RZ, 0, 5.9604644775390625e-08 ;  /* 0x00000001ff0c7431 */ /* 0x000fe400000001ff */
[----:B------:R-:W-:Y:S02]  /*7c60*/  IMAD.MOV.U32 R8, RZ, RZ, 0x192 ;  /* 0x00000192ff087424 */ /* 0x000fe400078e00ff */
[----:B------:R-:W-:Y:S01]  /*7c70*/  IMAD.MOV.U32 R13, RZ, RZ, RZ ;  /* 0x000000ffff0d7224 */ /* 0x000fe200078e00ff */
[----:B------:R-:W5:Y:S01]  /*7c80*/  LDCU.64 UR6, c[0x4][0x78] ;  /* 0x01000f00ff0677ac */ /* 0x000f620008000a00 */
[----:B------:R-:W1:Y:S01]  /*7c90*/  LDC.64 R2, c[0x4][R3] ;  /* 0x0100000003027b82 */ /* 0x000e620000000a00 */
[----:B------:R-:W3:Y:S01]  /*7ca0*/  LDCU.64 UR4, c[0x4][0x10] ;  /* 0x01000200ff0477ac */ /* 0x000ee20008000a00 */
[----:B--2---:R-:W-:Y:S01]  /*7cb0*/  MOV R5, UR9 ;  /* 0x0000000900057c02 */ /* 0x004fe20008000f00 */
[----:B------:R-:W-:Y:S01]  /*7cc0*/  IMAD.U32 R4, RZ, RZ, UR8 ;  /* 0x00000008ff047e24 */ /* 0x000fe2000f8e00ff */
[----:B-----5:R-:W-:Y:S01]  /*7cd0*/  MOV R7, UR7 ;  /* 0x0000000700077c02 */ /* 0x020fe20008000f00 */
[----:B------:R-:W-:Y:S01]  /*7ce0*/  IMAD.U32 R6, RZ, RZ, UR6 ;  /* 0x00000006ff067e24 */ /* 0x000fe2000f8e00ff */
[----:B---3--:R-:W-:Y:S01]  /*7cf0*/  MOV R11, UR5 ;  /* 0x00000005000b7c02 */ /* 0x008fe20008000f00 */
[----:B------:R-:W-:Y:S02]  /*7d00*/  IMAD.U32 R10, RZ, RZ, UR4 ;  /* 0x00000004ff0a7e24 */ /* 0x000fe4000f8e00ff */
[----:B------:R-:W-:Y:S07]  /*7d10*/  LEPC R20, `(.L_x_142) ;  /* 0x000000001014794e */ /* 0x000fee0000000000 */
[----:B-1--4-:R-:W-:Y:S05]  /*7d20*/  CALL.ABS.NOINC R2 ;  /* 0x0000000002007343 */ /* 0x012fea0003c00000 */
.L_x_142:
[----:B------:R-:W-:Y:S01]  /*7d30*/  ISETP.NE.AND P0, PT, R109, RZ, PT ;  /* 0x000000ff6d00720c */ /* 0x000fe20003f05270 */
[----:B------:R-:W-:Y:S05]  /*7d40*/  WARPSYNC.ALL ;  /* 0x0000000000007948 */ /* 0x000fea0003800000 */
[----:B------:R-:W-:Y:S01]  /*7d50*/  R2UR UR4, R48 ;  /* 0x00000000300472ca */ /* 0x000fe200000e0000 */
[----:B------:R-:W-:Y:S01]  /*7d60*/  BSSY.RECONVERGENT B0, `(.L_x_143) ;  /* 0x000009f000007945 */ /* 0x000fe20003800200 */
[-C--:B---3--:R-:W-:Y:S02]  /*7d70*/  F2FP.F16.E4M3.UNPACK_B R51, R80.reuse ;  /* 0x00000050ff33723e */ /* 0x088fe400020006ff */
[----:B------:R-:W-:Y:S02]  /*7d80*/  F2FP.F16.E4M3.UNPACK_B R80, R80.H1 ;  /* 0x00000050ff50723e */ /* 0x000fe400030006ff */
[-C--:B------:R-:W-:Y:S01]  /*7d90*/  F2FP.F16.E4M3.UNPACK_B R55, R81.reuse ;  /* 0x00000051ff37723e */ /* 0x080fe200020006ff */
[--C-:B------:R-:W-:Y:S01]  /*7da0*/  HADD2.F32 R50, -RZ, R51.reuse.H0_H0 ;  /* 0x20000033ff327230 */ /* 0x100fe20000004100 */
[----:B------:R-:W-:Y:S01]  /*7db0*/  F2FP.F16.E4M3.UNPACK_B R81, R81.H1 ;  /* 0x00000051ff51723e */ /* 0x000fe200030006ff */
[----:B------:R-:W-:Y:S01]  /*7dc0*/  HADD2.F32 R52, -RZ, R51.H1_H1 ;  /* 0x30000033ff347230 */ /* 0x000fe20000004100 */
[-C--:B------:R-:W-:Y:S01]  /*7dd0*/  F2FP.F16.E4M3.UNPACK_B R59, R82.reuse ;  /* 0x00000052ff3b723e */ /* 0x080fe200020006ff */
[--C-:B------:R-:W-:Y:S01]  /*7de0*/  HADD2.F32 R51, -RZ, R80.reuse.H0_H0 ;  /* 0x20000050ff337230 */ /* 0x100fe20000004100 */
[----:B------:R-:W-:Y:S01]  /*7df0*/  F2FP.F16.E4M3.UNPACK_B R82, R82.H1 ;  /* 0x00000052ff52723e */ /* 0x000fe200030006ff */
[----:B------:R-:W2:Y:S01]  /*7e00*/  LDTM.x32 R4, tmem[UR4+0x20] ;  /* 0x00002004000479ee */ /* 0x000ea200082c0000 */
[----:B------:R-:W-:Y:S01]  /*7e10*/  NOP ;  /* 0x0000000000007918 */ /* 0x000fe20000000000 */
[----:B------:R-:W-:Y:S01]  /*7e20*/  IADD3 R111, PT, PT, R111, 0x210, RZ ;  /* 0x000002106f6f7810 */ /* 0x000fe20007ffe0ff */
[--C-:B------:R-:W-:Y:S01]  /*7e30*/  HADD2.F32 R53, -RZ, R55.reuse.H0_H0 ;  /* 0x20000037ff357230 */ /* 0x100fe20000004100 */
[----:B------:R-:W-:Y:S01]  /*7e40*/  F2FP.F16.E4M3.UNPACK_B R63, R83 ;  /* 0x00000053ff3f723e */ /* 0x000fe200020006ff */
[----:B------:R-:W-:Y:S01]  /*7e50*/  HADD2.F32 R56, -RZ, R55.H1_H1 ;  /* 0x30000037ff387230 */ /* 0x000fe20000004100 */
[----:B------:R-:W-:Y:S01]  /*7e60*/  LOP3.LUT R111, R111, 0xfefffff8, RZ, 0xc0, !PT ;  /* 0xfefffff86f6f7812 */ /* 0x000fe200078ec0ff */
[--C-:B------:R-:W-:Y:S01]  /*7e70*/  HADD2.F32 R57, -RZ, R59.reuse.H0_H0 ;  /* 0x2000003bff397230 */ /* 0x100fe20000004100 */
[----:B----4-:R-:W-:Y:S01]  /*7e80*/  F2FP.F16.E4M3.UNPACK_B R67, R84 ;  /* 0x00000054ff43723e */ /* 0x010fe200020006ff */
[----:B------:R-:W-:Y:S01]  /*7e90*/  HADD2.F32 R60, -RZ, R59.H1_H1 ;  /* 0x3000003bff3c7230 */ /* 0x000fe20000004100 */
[----:B--2---:R2:W-:Y:S01]  /*7ea0*/  SYNCS.ARRIVE.TRANS64.RED.A1T0 RZ, [R111+URZ], RZ ;  /* 0x000000ff6fff79a7 */ /* 0x0045e200081004ff */
[--C-:B------:R-:W-:Y:S01]  /*7eb0*/  HADD2.F32 R61, -RZ, R63.reuse.H0_H0 ;  /* 0x2000003fff3d7230 */ /* 0x100fe20000004100 */
[----:B------:R-:W-:Y:S01]  /*7ec0*/  F2FP.F16.E4M3.UNPACK_B R71, R85 ;  /* 0x00000055ff47723e */ /* 0x000fe200020006ff */
[----:B------:R-:W-:Y:S01]  /*7ed0*/  HADD2.F32 R64, -RZ, R63.H1_H1 ;  /* 0x3000003fff407230 */ /* 0x000fe20000004100 */
[----:B------:R-:W-:Y:S01]  /*7ee0*/  F2FP.F16.E4M3.UNPACK_B R75, R86 ;  /* 0x00000056ff4b723e */ /* 0x000fe200020006ff */
[--C-:B------:R-:W-:Y:S01]  /*7ef0*/  HADD2.F32 R65, -RZ, R67.reuse.H0_H0 ;  /* 0x20000043ff417230 */ /* 0x100fe20000004100 */
[----:B------:R-:W-:Y:S01]  /*7f00*/  F2FP.F16.E4M3.UNPACK_B R79, R87 ;  /* 0x00000057ff4f723e */ /* 0x000fe200020006ff */
[----:B------:R-:W-:Y:S01]  /*7f10*/  HADD2.F32 R68, -RZ, R67.H1_H1 ;  /* 0x30000043ff447230 */ /* 0x000fe20000004100 */
[----:B------:R-:W-:Y:S01]  /*7f20*/  F2FP.F16.E4M3.UNPACK_B R83, R83.H1 ;  /* 0x00000053ff53723e */ /* 0x000fe200030006ff */
[--C-:B------:R-:W-:Y:S01]  /*7f30*/  HADD2.F32 R69, -RZ, R71.reuse.H0_H0 ;  /* 0x20000047ff457230 */ /* 0x100fe20000004100 */
[----:B------:R-:W-:Y:S01]  /*7f40*/  F2FP.F16.E4M3.UNPACK_B R84, R84.H1 ;  /* 0x00000054ff54723e */ /* 0x000fe200030006ff */
[----:B------:R-:W-:Y:S01]  /*7f50*/  HADD2.F32 R71, -RZ, R71.H1_H1 ;  /* 0x30000047ff477230 */ /* 0x000fe20000004100 */
[----:B------:R-:W-:Y:S01]  /*7f60*/  F2FP.F16.E4M3.UNPACK_B R85, R85.H1 ;  /* 0x00000055ff55723e */ /* 0x000fe200030006ff */
[--C-:B------:R-:W-:Y:S02]  /*7f70*/  HADD2.F32 R73, -RZ, R75.reuse.H0_H0 ;  /* 0x2000004bff497230 */ /* 0x100fe40000004100 */
[C---:B------:R-:W-:Y:S01]  /*7f80*/  FMUL R4, R46.reuse, R4 ;  /* 0x000000042e047220 */ /* 0x040fe20000400000 */
        /* <DEDUP_REMOVED lines=16> */
[--C-:B------:R-:W-:Y:S02]  /*8090*/  HADD2.F32 R77, -RZ, R79.reuse.H0_H0 ;  /* 0x2000004fff4d7230 */ /* 0x100fe40000004100 */
[C---:B------:R-:W-:Y:S01]  /*80a0*/  FMUL R28, R46.reuse, R32 ;  /* 0x000000202e1c7220 */ /* 0x040fe20000400000 */
[C---:B------:R-:W-:Y:S01]  /*80b0*/  FMUL R29, R46.reuse, R33 ;  /* 0x000000212e1d7220 */ /* 0x040fe20000400000 */
[----:B------:R-:W-:Y:S02]  /*80c0*/  HADD2.F32 R54, -RZ, R80.H1_H1 ;  /* 0x30000050ff367230 */ /* 0x000fe40000004100 */
[C---:B------:R-:W-:Y:S01]  /*80d0*/  FMUL R6, R46.reuse, R6 ;  /* 0x000000062e067220 */ /* 0x040fe20000400000 */
[----:B------:R-:W-:Y:S02]  /*80e0*/  HADD2.F32 R80, -RZ, R79.H1_H1 ;  /* 0x3000004fff507230 */ /* 0x000fe40000004100 */
[C---:B------:R-:W-:Y:S01]  /*80f0*/  FMUL R7, R46.reuse, R7 ;  /* 0x000000072e077220 */ /* 0x040fe20000400000 */
[--C-:B------:R-:W-:Y:S02]  /*8100*/  HADD2.F32 R55, -RZ, R81.reuse.H0_H0 ;  /* 0x20000051ff377230 */ /* 0x100fe40000004100 */
[C---:B------:R-:W-:Y:S01]  /*8110*/  FFMA R6, R49.reuse, R51, R6 ;  /* 0x0000003331067223 */ /* 0x040fe20000000006 */
[----:B------:R-:W-:Y:S02]  /*8120*/  HADD2.F32 R58, -RZ, R81.H1_H1 ;  /* 0x30000051ff3a7230 */ /* 0x000fe40000004100 */
[C---:B------:R-:W-:Y:S01]  /*8130*/  FFMA R7, R49.reuse, R54, R7 ;  /* 0x0000003631077223 */ /* 0x040fe20000000007 */
[C---:B------:R-:W-:Y:S01]  /*8140*/  FFMA R8, R49.reuse, R53, R8 ;  /* 0x0000003531087223 */ /* 0x040fe20000000008 */
[----:B------:R-:W-:Y:S01]  /*8150*/  FFMA R9, R49, R56, R9 ;  /* 0x0000003831097223 */ /* 0x000fe20000000009 */
[C---:B------:R-:W-:Y:S01]  /*8160*/  FMUL R10, R46.reuse, R10 ;  /* 0x0000000a2e0a7220 */ /* 0x040fe20000400000 */
[C---:B------:R-:W-:Y:S01]  /*8170*/  FMUL R11, R46.reuse, R11 ;  /* 0x0000000b2e0b7220 */ /* 0x040fe20000400000 */
[--C-:B------:R-:W-:Y:S01]  /*8180*/  HADD2.F32 R59, -RZ, R82.reuse.H0_H0 ;  /* 0x20000052ff3b7230 */ /* 0x100fe20000004100 */
[----:B-1----:R-:W-:Y:S01]  /*8190*/  F2FP.SATFINITE.E4M3.F32.PACK_AB_MERGE_C R116, R7, R6, RZ ;  /* 0x000000060774723e */ /* 0x002fe200048070ff */
[C---:B------:R-:W-:Y:S01]  /*81a0*/  FFMA R10, R49.reuse, R55, R10 ;  /* 0x00000037310a7223 */ /* 0x040fe2000000000a */
[C---:B------:R-:W-:Y:S01]  /*81b0*/  FFMA R11, R49.reuse, R58, R11 ;  /* 0x0000003a310b7223 */ /* 0x040fe2000000000b */
[C---:B------:R-:W-:Y:S01]  /*81c0*/  FFMA R12, R49.reuse, R57, R12 ;  /* 0x00000039310c7223 */ /* 0x040fe2000000000c */
[----:B------:R-:W-:Y:S01]  /*81d0*/  F2FP.F16.E4M3.UNPACK_B R86, R86.H1 ;  /* 0x00000056ff56723e */ /* 0x000fe200030006ff */
[----:B------:R-:W-:Y:S01]  /*81e0*/  FFMA R13, R49, R60, R13 ;  /* 0x0000003c310d7223 */ /* 0x000fe2000000000d */
[----:B------:R-:W-:Y:S01]  /*81f0*/  F2FP.SATFINITE.E4M3.F32.PACK_AB_MERGE_C R116, R5, R4, R116 ;  /* 0x000000040574723e */ /* 0x000fe20004807074 */
[----:B------:R-:W-:Y:S01]  /*8200*/  HADD2.F32 R62, -RZ, R82.H1_H1 ;  /* 0x30000052ff3e7230 */ /* 0x000fe20000004100 */
[----:B------:R-:W-:Y:S01]  /*8210*/  F2FP.SATFINITE.E4M3.F32.PACK_AB_MERGE_C R117, R11, R10, RZ ;  /* 0x0000000a0b75723e */ /* 0x000fe200048070ff */
[C---:B------:R-:W-:Y:S01]  /*8220*/  FMUL R14, R46.reuse, R14 ;  /* 0x0000000e2e0e7220 */ /* 0x040fe20000400000 */
[C---:B------:R-:W-:Y:S01]  /*8230*/  FMUL R15, R46.reuse, R15 ;  /* 0x0000000f2e0f7220 */ /* 0x040fe20000400000 */
[--C-:B------:R-:W-:Y:S01]  /*8240*/  HADD2.F32 R63, -RZ, R83.reuse.H0_H0 ;  /* 0x20000053ff3f7230 */ /* 0x100fe20000004100 */
[----:B------:R-:W-:Y:S01]  /*8250*/  F2FP.SATFINITE.E4M3.F32.PACK_AB_MERGE_C R117, R9, R8, R117 ;  /* 0x000000080975723e */ /* 0x000fe20004807075 */
[C---:B------:R-:W-:Y:S01]  /*8260*/  FFMA R14, R49.reuse, R59, R14 ;  /* 0x0000003b310e7223 */ /* 0x040fe2000000000e */
[C---:B------:R-:W-:Y:S01]  /*8270*/  FFMA R15, R49.reuse, R62, R15 ;  /* 0x0000003e310f7223 */ /* 0x040fe2000000000f */
[C---:B------:R-:W-:Y:S01]  /*8280*/  FFMA R16, R49.reuse, R61, R16 ;  /* 0x0000003d31107223 */ /* 0x040fe20000000010 */
[C---:B------:R-:W-:Y:S01]  /*8290*/  FFMA R17, R49.reuse, R64, R17 ;  /* 0x0000004031117223 */ /* 0x040fe20000000011 */
[----:B------:R-:W-:Y:S02]  /*82a0*/  HADD2.F32 R66, -RZ, R83.H1_H1 ;  /* 0x30000053ff427230 */ /* 0x000fe40000004100 */
[C---:B------:R-:W-:Y:S01]  /*82b0*/  FMUL R18, R46.reuse, R18 ;  /* 0x000000122e127220 */ /* 0x040fe20000400000 */
[C---:B------:R-:W-:Y:S01]  /*82c0*/  FMUL R19, R46.reuse, R19 ;  /* 0x000000132e137220 */ /* 0x040fe20000400000 */
[--C-:B------:R-:W-:Y:S02]  /*82d0*/  HADD2.F32 R67, -RZ, R84.reuse.H0_H0 ;  /* 0x20000054ff437230 */ /* 0x100fe40000004100 */
[C---:B------:R-:W-:Y:S01]  /*82e0*/  FMUL R22, R46.reuse, R22 ;  /* 0x000000162e167220 */ /* 0x040fe20000400000 */
[C---:B------:R-:W-:Y:S01]  /*82f0*/  FFMA R18, R49.reuse, R63, R18 ;  /* 0x0000003f31127223 */ /* 0x040fe20000000012 */
[----:B------:R-:W-:Y:S02]  /*8300*/  HADD2.F32 R70, -RZ, R84.H1_H1 ;  /* 0x30000054ff467230 */ /* 0x000fe40000004100 */
        /* <DEDUP_REMOVED lines=11> */
[----:B------:R-:W-:Y:S01]  /*83c0*/  F2FP.F16.E4M3.UNPACK_B R87, R87.H1 ;  /* 0x00000057ff57723e */ /* 0x000fe200030006ff */
        /* <DEDUP_REMOVED lines=16> */
[----:B------:R-:W-:Y:S01]  /*84d0*/  FFMA R28, R49, R77, R28 ;  /* 0x0000004d311c7223 */ /* 0x000fe2000000001c */
[----:B------:R-:W-:Y:S01]  /*84e0*/  F2FP.SATFINITE.E4M3.F32.PACK_AB_MERGE_C R119, R19, R18, RZ ;  /* 0x000000121377723e */ /* 0x000fe200048070ff */
        /* <DEDUP_REMOVED lines=14> */
[----:B--2---:R-:W-:Y:S03]  /*85d0*/  IADD3 R111, PT, PT, R44, 0x1, RZ ;  /* 0x000000012c6f7810 */ /* 0x004fe60007ffe0ff */
        /* <DEDUP_REMOVED lines=9> */
[----:B------:R-:W-:Y:S02]  /*8670*/  UIADD3 UR12, UP0, UPT, UR52, 0x680, URZ ;  /* 0x00000680340c7890 */ /* 0x000fe4000ff1e0ff */
[----:B------:R-:W-:Y:S02]  /*8680*/  UIADD3 UR9, UPT, UPT, UR41, 0x20, URZ ;  /* 0x0000002029097890 */ /* 0x000fe4000fffe0ff */
[----:B------:R-:W-:Y:S02]  /*8690*/  UIADD3 UR8, UPT, UPT, UR49, 0x3300, URZ ;  /* 0x0000330031087890 */ /* 0x000fe4000fffe0ff */
[----:B------:R-:W-:Y:S01]  /*86a0*/  UIADD3.X UR13, UPT, UPT, URZ, UR53, URZ, UP0, !UPT ;  /* 0x00000035ff0d7290 */ /* 0x000fe200087fe4ff */
[----:B------:R-:W-:Y:S01]  /*86b0*/  UMOV UR10, UR42 ;  /* 0x0000002a000a7c82 */ /* 0x000fe20008000000 */
[----:B------:R-:W-:Y:S01]  /*86c0*/  UMOV UR11, UR36 ;  /* 0x00000024000b7c82 */ /* 0x000fe20008000000 */
[----:B------:R-:W-:Y:S02]  /*86d0*/  UIADD3 UR5, UPT, UPT, UR41, 0x60, URZ ;  /* 0x0000006029057890 */ /* 0x000fe4000fffe0ff */
[----:B------:R-:W-:Y:S01]  /*86e0*/  UIADD3 UR4, UPT, UPT, UR49, 0x3b00, URZ ;  /* 0x00003b0031047890 */ /* 0x000fe2000fffe0ff */
[----:B------:R-:W-:Y:S03]  /*86f0*/  UMOV UR6, UR42 ;  /* 0x0000002a00067c82 */ /* 0x000fe60008000000 */
[----:B------:R2:W-:Y:S01]  /*8700*/  UTMASTG.3D [UR8], [UR12] ;  /* 0x000000080c0073b5 */ /* 0x0005e20008010000 */
[----:B------:R-:W-:Y:S04]  /*8710*/  UMOV UR7, UR36 ;  /* 0x0000002400077c82 */ /* 0x000fe80008000000 */
[----:B------:R2:W-:Y:S01]  /*8720*/  UTMASTG.3D [UR4], [UR12] ;  /* 0x000000040c0073b5 */ /* 0x0005e20008010000 */
[----:B------:R0:W-:Y:S01]  /*8730*/  UTMACMDFLUSH ;  /* 0x00000000000079b7 */ /* 0x0001e20000000000 */
[----:B--2---:R-:W-:Y:S04]  /*8740*/  DEPBAR.LE SB0, 0x1 ;  /* 0x000080400000791a */ /* 0x004fe80000000000 */
.L_x_144:
[----:B------:R-:W-:Y:S05]  /*8750*/  BSYNC.RECONVERGENT B0 ;  /* 0x0000000000007941 */ /* 0x000fea0003800200 */
.L_x_143:
[----:B------:R-:W-:Y:S01]  /*8760*/  BAR.SYNC.DEFER_BLOCKING 0x1, 0x80 ;  /* 0x0042000000007b1d */ /* 0x000fe20000010000 */
[----:B------:R-:W-:Y:S01]  /*8770*/  ISETP.NE.AND P2, PT, R110, RZ, PT ;  /* 0x000000ff6e00720c */ /* 0x000fe20003f45270 */
[----:B------:R-:W-:Y:S01]  /*8780*/  IMAD.IADD R20, R43, 0x1, R94 ;  /* 0x000000012b147824 */ /* 0x000fe200078e025e */
[----:B------:R-:W-:Y:S01]  /*8790*/  ISETP.NE.AND P0, PT, R112, 0x2, PT ;  /* 0x000000027000780c */ /* 0x000fe20003f05270 */
[----:B------:R-:W-:Y:S01]  /*87a0*/  IMAD.IADD R21, R45, 0x1, R96 ;  /* 0x000000012d157824 */ /* 0x000fe200078e0260 */
[----:B------:R-:W-:Y:S02]  /*87b0*/  ISETP.NE.AND P1, PT, R111, 0x4, PT ;  /* 0x000000046f00780c */ /* 0x000fe40003f25270 */
[----:B------:R-:W-:Y:S02]  /*87c0*/  SEL R3, RZ, 0x1, P0 ;  /* 0x00000001ff037807 */ /* 0x000fe40000000000 */
[----:B------:R-:W-:Y:S02]  /*87d0*/  SEL R0, RZ, 0x1, P1 ;  /* 0x00000001ff007807 */ /* 0x000fe40000800000 */
[----:B------:R-:W-:Y:S02]  /*87e0*/  LOP3.LUT R106, R106, R3, RZ, 0x3c, !PT ;  /* 0x000000036a6a7212 */ /* 0x000fe400078e3cff */
[----:B------:R-:W-:Y:S02]  /*87f0*/  LOP3.LUT R107, R107, R0, RZ, 0x3c, !PT ;  /* 0x000000006b6b7212 */ /* 0x000fe400078e3cff */
[----:B------:R-:W-:Y:S02]  /*8800*/  @P2 R2UR UR36, R103 ;  /* 0x00000000672422ca */ /* 0x000fe400000e0000 */
[----:B------:R-:W-:Y:S02]  /*8810*/  SEL R112, R112, RZ, P0 ;  /* 0x000000ff70707207 */ /* 0x000fe40000000000 */
[----:B------:R-:W-:Y:S01]  /*8820*/  SEL R44, R111, RZ, P1 ;  /* 0x000000ff6f2c7207 */ /* 0x000fe20000800000 */
[----:B------:R-:W-:Y:S10]  /*8830*/  @P2 BRA `(.L_x_145) ;  /* 0xffffffd400dc2947 */ /* 0x000ff4000383ffff */
[----:B------:R-:W-:Y:S05]  /*8840*/  EXIT ;  /* 0x000000000000794d */ /* 0x000fea0003800000 */
.L_x_25:
[----:B--2---:R2:W4:Y:S02]  /*8850*/  SYNCS.PHASECHK.TRANS64.TRYWAIT P0, [R3+URZ+0x240], R2 ;  /* 0x00024002030075a7 */ /* 0x00452400080011ff */
[----:B----4-:R-:W-:Y:S05]  /*8860*/  @!P0 NANOSLEEP.SYNCS 0x989680 ;  /* 0x009896800000895d */ /* 0x010fea0003900000 */
[----:B------:R-:W4:Y:S02]  /*8870*/  @!P0 SYNCS.PHASECHK.TRANS64 P0, [R3+URZ+0x240], R2 ;  /* 0x00024002030085a7 */ /* 0x000f2400080010ff */
[----:B----4-:R-:W-:Y:S05]  /*8880*/  @!P0 BRA `(.L_x_25) ;  /* 0xfffffffc00f08947 */ /* 0x010fea000383ffff */
[----:B------:R-:W-:Y:S05]  /*8890*/  BRA `(.L_x_146) ;  /* 0xffffff9000887947 */ /* 0x000fea000383ffff */
.L_x_28:
[----:B-1----:R-:W-:-:S07]  /*88a0*/  MOV R2, UR33 ;  /* 0x0000002100027c02 */ /* 0x002fce0008000f00 */
.L_x_147:
[----:B-1----:R1:W2:Y:S02]  /*88b0*/  SYNCS.PHASECHK.TRANS64.TRYWAIT P0, [R2+URZ+0xd0], R5 ;  /* 0x0000d005020075a7 */ /* 0x0022a400080011ff */
[----:B--2---:R-:W-:Y:S05]  /*88c0*/  @!P0 NANOSLEEP.SYNCS 0x989680 ;  /* 0x009896800000895d */ /* 0x004fea0003900000 */
[----:B------:R-:W2:Y:S02]  /*88d0*/  @!P0 SYNCS.PHASECHK.TRANS64 P0, [R2+URZ+0xd0], R5 ;  /* 0x0000d005020085a7 */ /* 0x000ea400080010ff */
[----:B--2---:R-:W-:Y:S05]  /*88e0*/  @!P0 BRA `(.L_x_147) ;  /* 0xfffffffc00f08947 */ /* 0x004fea000383ffff */
[----:B------:R-:W-:Y:S05]  /*88f0*/  BRA `(.L_x_27) ;  /* 0xffffff9000ec7947 */ /* 0x000fea000383ffff */
.L_x_35:
[----:B-1----:R-:W-:-:S07]  /*8900*/  MOV R2, UR17 ;  /* 0x0000001100027c02 */ /* 0x002fce0008000f00 */
.L_x_148:
[----:B-1----:R1:W2:Y:S02]  /*8910*/  SYNCS.PHASECHK.TRANS64.TRYWAIT P0, [R2+URZ+0xd0], R5 ;  /* 0x0000d005020075a7 */ /* 0x0022a400080011ff */
[----:B--2---:R-:W-:Y:S05]  /*8920*/  @!P0 NANOSLEEP.SYNCS 0x989680 ;  /* 0x009896800000895d */ /* 0x004fea0003900000 */
[----:B------:R-:W2:Y:S02]  /*8930*/  @!P0 SYNCS.PHASECHK.TRANS64 P0, [R2+URZ+0xd0], R5 ;  /* 0x0000d005020085a7 */ /* 0x000ea400080010ff */
[----:B--2---:R-:W-:Y:S05]  /*8940*/  @!P0 BRA `(.L_x_148) ;  /* 0xfffffffc00f08947 */ /* 0x004fea000383ffff */
[----:B------:R-:W-:Y:S05]  /*8950*/  BRA `(.L_x_34) ;  /* 0xffffff9400a47947 */ /* 0x000fea000383ffff */
.L_x_40:
[----:B-1----:R1:W2:Y:S02]  /*8960*/  SYNCS.PHASECHK.TRANS64.TRYWAIT P0, [R2+URZ+0x1d0], R3 ;  /* 0x0001d003020075a7 */ /* 0x0022a400080011ff */
[----:B--2---:R-:W-:Y:S05]  /*8970*/  @!P0 NANOSLEEP.SYNCS 0x989680 ;  /* 0x009896800000895d */ /* 0x004fea0003900000 */
[----:B------:R-:W2:Y:S02]  /*8980*/  @!P0 SYNCS.PHASECHK.TRANS64 P0, [R2+URZ+0x1d0], R3 ;  /* 0x0001d003020085a7 */ /* 0x000ea400080010ff */
[----:B--2---:R-:W-:Y:S05]  /*8990*/  @!P0 BRA `(.L_x_40) ;  /* 0xfffffffc00f08947 */ /* 0x004fea000383ffff */
[----:B------:R-:W-:Y:S05]  /*89a0*/  BRA `(.L_x_149) ;  /* 0xffffff9800447947 */ /* 0x000fea000383ffff */
.L_x_44:
[----:B---3--:R-:W-:-:S07]  /*89b0*/  MOV R0, UR4 ;  /* 0x0000000400007c02 */ /* 0x008fce0008000f00 */
.L_x_150:
[----:B-1----:R1:W2:Y:S02]  /*89c0*/  SYNCS.PHASECHK.TRANS64.TRYWAIT P0, [R0+URZ], R3 ;  /* 0x00000003000075a7 */ /* 0x0022a400080011ff */
[----:B--2---:R-:W-:Y:S05]  /*89d0*/  @!P0 NANOSLEEP.SYNCS 0x989680 ;  /* 0x009896800000895d */ /* 0x004fea0003900000 */
[----:B------:R-:W2:Y:S02]  /*89e0*/  @!P0 SYNCS.PHASECHK.TRANS64 P0, [R0+URZ], R3 ;  /* 0x00000003000085a7 */ /* 0x000ea400080010ff */
[----:B--2---:R-:W-:Y:S05]  /*89f0*/  @!P0 BRA `(.L_x_150) ;  /* 0xfffffffc00f08947 */ /* 0x004fea000383ffff */
[----:B------:R-:W-:Y:S05]  /*8a00*/  BRA `(.L_x_151) ;  /* 0xffffff9c00b47947 */ /* 0x000fea000383ffff */
.L_x_45:
[----:B---3--:R-:W-:-:S07]  /*8a10*/  MOV R0, UR4 ;  /* 0x0000000400007c02 */ /* 0x008fce0008000f00 */
.L_x_152:
[----:B-1----:R1:W2:Y:S02]  /*8a20*/  SYNCS.PHASECHK.TRANS64.TRYWAIT P0, [R0+URZ], R3 ;  /* 0x00000003000075a7 */ /* 0x0022a400080011ff */
[----:B--2---:R-:W-:Y:S05]  /*8a30*/  @!P0 NANOSLEEP.SYNCS 0x989680 ;  /* 0x009896800000895d */ /* 0x004fea0003900000 */
[----:B------:R-:W2:Y:S02]  /*8a40*/  @!P0 SYNCS.PHASECHK.TRANS64 P0, [R0+URZ], R3 ;  /* 0x00000003000085a7 */ /* 0x000ea400080010ff */
[----:B--2---:R-:W-:Y:S05]  /*8a50*/  @!P0 BRA `(.L_x_152) ;  /* 0xfffffffc00f08947 */ /* 0x004fea000383ffff */
[----:B------:R-:W-:Y:S05]  /*8a60*/  BRA `(.L_x_153) ;  /* 0xffffff9c00c07947 */ /* 0x000fea000383ffff */
.L_x_46:
[----:B---3--:R-:W-:-:S07]  /*8a70*/  MOV R0, UR4 ;  /* 0x0000000400007c02 */ /* 0x008fce0008000f00 */
.L_x_154:
[----:B-1----:R1:W2:Y:S02]  /*8a80*/  SYNCS.PHASECHK.TRANS64.TRYWAIT P0, [R0+URZ], R3 ;  /* 0x00000003000075a7 */ /* 0x0022a400080011ff */
[----:B--2---:R-:W-:Y:S05]  /*8a90*/  @!P0 NANOSLEEP.SYNCS 0x989680 ;  /* 0x009896800000895d */ /* 0x004fea0003900000 */
[----:B------:R-:W2:Y:S02]  /*8aa0*/  @!P0 SYNCS.PHASECHK.TRANS64 P0, [R0+URZ], R3 ;  /* 0x00000003000085a7 */ /* 0x000ea400080010ff */
[----:B--2---:R-:W-:Y:S05]  /*8ab0*/  @!P0 BRA `(.L_x_154) ;  /* 0xfffffffc00f08947 */ /* 0x004fea000383ffff */
[----:B------:R-:W-:Y:S05]  /*8ac0*/  BRA `(.L_x_155) ;  /* 0xffffff9c00cc7947 */ /* 0x000fea000383ffff */
.L_x_47:
[----:B---3--:R-:W-:-:S07]  /*8ad0*/  MOV R0, UR4 ;  /* 0x0000000400007c02 */ /* 0x008fce0008000f00 */
.L_x_156:
[----:B-1----:R1:W2:Y:S02]  /*8ae0*/  SYNCS.PHASECHK.TRANS64.TRYWAIT P0, [R0+URZ], R3 ;  /* 0x00000003000075a7 */ /* 0x0022a400080011ff */
[----:B--2---:R-:W-:Y:S05]  /*8af0*/  @!P0 NANOSLEEP.SYNCS 0x989680 ;  /* 0x009896800000895d */ /* 0x004fea0003900000 */
[----:B------:R-:W2:Y:S02]  /*8b00*/  @!P0 SYNCS.PHASECHK.TRANS64 P0, [R0+URZ], R3 ;  /* 0x00000003000085a7 */ /* 0x000ea400080010ff */
[----:B--2---:R-:W-:Y:S05]  /*8b10*/  @!P0 BRA `(.L_x_156) ;  /* 0xfffffffc00f08947 */ /* 0x004fea000383ffff */
[----:B------:R-:W-:Y:S05]  /*8b20*/  BRA `(.L_x_157) ;  /* 0xffffff9c00d87947 */ /* 0x000fea000383ffff */
.L_x_48:
[----:B---3--:R-:W-:-:S07]  /*8b30*/  MOV R0, UR4 ;  /* 0x0000000400007c02 */ /* 0x008fce0008000f00 */
.L_x_158:
[----:B-1----:R1:W2:Y:S02]  /*8b40*/  SYNCS.PHASECHK.TRANS64.TRYWAIT P0, [R0+URZ], R3 ;  /* 0x00000003000075a7 */ /* 0x0022a400080011ff */
[----:B--2---:R-:W-:Y:S05]  /*8b50*/  @!P0 NANOSLEEP.SYNCS 0x989680 ;  /* 0x009896800000895d */ /* 0x004fea0003900000 */
[----:B------:R-:W2:Y:S02]  /*8b60*/  @!P0 SYNCS.PHASECHK.TRANS64 P0, [R0+URZ], R3 ;  /* 0x00000003000085a7 */ /* 0x000ea400080010ff */
[----:B--2---:R-:W-:Y:S05]  /*8b70*/  @!P0 BRA `(.L_x_158) ;  /* 0xfffffffc00f08947 */ /* 0x004fea000383ffff */
[----:B------:R-:W-:Y:S05]  /*8b80*/  BRA `(.L_x_159) ;  /* 0xffffff9c00e47947 */ /* 0x000fea000383ffff */
.L_x_49:
[----:B---3--:R-:W-:-:S07]  /*8b90*/  MOV R0, UR4 ;  /* 0x0000000400007c02 */ /* 0x008fce0008000f00 */
.L_x_160:
[----:B-1----:R1:W2:Y:S02]  /*8ba0*/  SYNCS.PHASECHK.TRANS64.TRYWAIT P0, [R0+URZ], R3 ;  /* 0x00000003000075a7 */ /* 0x0022a400080011ff */
[----:B--2---:R-:W-:Y:S05]  /*8bb0*/  @!P0 NANOSLEEP.SYNCS 0x989680 ;  /* 0x009896800000895d */ /* 0x004fea0003900000 */
[----:B------:R-:W2:Y:S02]  /*8bc0*/  @!P0 SYNCS.PHASECHK.TRANS64 P0, [R0+URZ], R3 ;  /* 0x00000003000085a7 */ /* 0x000ea400080010ff */
[----:B--2---:R-:W-:Y:S05]  /*8bd0*/  @!P0 BRA `(.L_x_160) ;  /* 0xfffffffc00f08947 */ /* 0x004fea000383ffff */
[----:B------:R-:W-:Y:S05]  /*8be0*/  BRA `(.L_x_161) ;  /* 0xffffff9c00f07947 */ /* 0x000fea000383ffff */
.L_x_50:
[----:B---3--:R-:W-:-:S07]  /*8bf0*/  MOV R0, UR4 ;  /* 0x0000000400007c02 */ /* 0x008fce0008000f00 */
.L_x_162:
[----:B-1----:R1:W2:Y:S02]  /*8c00*/  SYNCS.PHASECHK.TRANS64.TRYWAIT P0, [R0+URZ], R3 ;  /* 0x00000003000075a7 */ /* 0x0022a400080011ff */
[----:B--2---:R-:W-:Y:S05]  /*8c10*/  @!P0 NANOSLEEP.SYNCS 0x989680 ;  /* 0x009896800000895d */ /* 0x004fea0003900000 */
[----:B------:R-:W2:Y:S02]  /*8c20*/  @!P0 SYNCS.PHASECHK.TRANS64 P0, [R0+URZ], R3 ;  /* 0x00000003000085a7 */ /* 0x000ea400080010ff */
[----:B--2---:R-:W-:Y:S05]  /*8c30*/  @!P0 BRA `(.L_x_162) ;  /* 0xfffffffc00f08947 */ /* 0x004fea000383ffff */
[----:B------:R-:W-:Y:S05]  /*8c40*/  BRA `(.L_x_163) ;  /* 0xffffff9c00fc7947 */ /* 0x000fea000383ffff */
.L_x_51:
[----:B---3--:R-:W-:-:S07]  /*8c50*/  MOV R0, UR4 ;  /* 0x0000000400007c02 */ /* 0x008fce0008000f00 */
.L_x_164:
[----:B-1----:R1:W2:Y:S02]  /*8c60*/  SYNCS.PHASECHK.TRANS64.TRYWAIT P0, [R0+URZ], R3 ;  /* 0x00000003000075a7 */ /* 0x0022a400080011ff */
[----:B--2---:R-:W-:Y:S05]  /*8c70*/  @!P0 NANOSLEEP.SYNCS 0x989680 ;  /* 0x009896800000895d */ /* 0x004fea0003900000 */
[----:B------:R-:W2:Y:S02]  /*8c80*/  @!P0 SYNCS.PHASECHK.TRANS64 P0, [R0+URZ], R3 ;  /* 0x00000003000085a7 */ /* 0x000ea400080010ff */
[----:B--2---:R-:W-:Y:S05]  /*8c90*/  @!P0 BRA `(.L_x_164) ;  /* 0xfffffffc00f08947 */ /* 0x004fea000383ffff */
[----:B------:R-:W-:Y:S05]  /*8ca0*/  BRA `(.L_x_165) ;  /* 0xffffffa000087947 */ /* 0x000fea000383ffff */
.L_x_52:
[----:B---3--:R-:W-:-:S07]  /*8cb0*/  MOV R0, UR4 ;  /* 0x0000000400007c02 */ /* 0x008fce0008000f00 */
.L_x_166:
[----:B-1----:R1:W2:Y:S02]  /*8cc0*/  SYNCS.PHASECHK.TRANS64.TRYWAIT P0, [R0+URZ], R3 ;  /* 0x00000003000075a7 */ /* 0x0022a400080011ff */
[----:B--2---:R-:W-:Y:S05]  /*8cd0*/  @!P0 NANOSLEEP.SYNCS 0x989680 ;  /* 0x009896800000895d */ /* 0x004fea0003900000 */
[----:B------:R-:W2:Y:S02]  /*8ce0*/  @!P0 SYNCS.PHASECHK.TRANS64 P0, [R0+URZ], R3 ;  /* 0x00000003000085a7 */ /* 0x000ea400080010ff */
[----:B--2---:R-:W-:Y:S05]  /*8cf0*/  @!P0 BRA `(.L_x_166) ;  /* 0xfffffffc00f08947 */ /* 0x004fea000383ffff */
[----:B------:R-:W-:Y:S05]  /*8d00*/  BRA `(.L_x_167) ;  /* 0xffffffa000147947 */ /* 0x000fea000383ffff */
.L_x_53:
[----:B---3--:R-:W-:-:S07]  /*8d10*/  MOV R0, UR4 ;  /* 0x0000000400007c02 */ /* 0x008fce0008000f00 */
.L_x_168:
[----:B-1----:R1:W2:Y:S02]  /*8d20*/  SYNCS.PHASECHK.TRANS64.TRYWAIT P0, [R0+URZ], R3 ;  /* 0x00000003000075a7 */ /* 0x0022a400080011ff */
[----:B--2---:R-:W-:Y:S05]  /*8d30*/  @!P0 NANOSLEEP.SYNCS 0x989680 ;  /* 0x009896800000895d */ /* 0x004fea0003900000 */
[----:B------:R-:W2:Y:S02]  /*8d40*/  @!P0 SYNCS.PHASECHK.TRANS64 P0, [R0+URZ], R3 ;  /* 0x00000003000085a7 */ /* 0x000ea400080010ff */
[----:B--2---:R-:W-:Y:S05]  /*8d50*/  @!P0 BRA `(.L_x_168) ;  /* 0xfffffffc00f08947 */ /* 0x004fea000383ffff */
[----:B------:R-:W-:Y:S05]  /*8d60*/  BRA `(.L_x_169) ;  /* 0xffffffa000207947 */ /* 0x000fea000383ffff */
.L_x_54:
[----:B---3--:R-:W-:-:S07]  /*8d70*/  MOV R0, UR4 ;  /* 0x0000000400007c02 */ /* 0x008fce0008000f00 */
.L_x_170:
[----:B-1----:R1:W2:Y:S02]  /*8d80*/  SYNCS.PHASECHK.TRANS64.TRYWAIT P0, [R0+URZ], R3 ;  /* 0x00000003000075a7 */ /* 0x0022a400080011ff */
[----:B--2---:R-:W-:Y:S05]  /*8d90*/  @!P0 NANOSLEEP.SYNCS 0x989680 ;  /* 0x009896800000895d */ /* 0x004fea0003900000 */
[----:B------:R-:W2:Y:S02]  /*8da0*/  @!P0 SYNCS.PHASECHK.TRANS64 P0, [R0+URZ], R3 ;  /* 0x00000003000085a7 */ /* 0x000ea400080010ff */
[----:B--2---:R-:W-:Y:S05]  /*8db0*/  @!P0 BRA `(.L_x_170) ;  /* 0xfffffffc00f08947 */ /* 0x004fea000383ffff */
[----:B------:R-:W-:Y:S05]  /*8dc0*/  BRA `(.L_x_171) ;  /* 0xffffffa0002c7947 */ /* 0x000fea000383ffff */
.L_x_55:
[----:B---3--:R-:W-:-:S07]  /*8dd0*/  MOV R0, UR4 ;  /* 0x0000000400007c02 */ /* 0x008fce0008000f00 */
.L_x_172:
[----:B-1----:R1:W2:Y:S02]  /*8de0*/  SYNCS.PHASECHK.TRANS64.TRYWAIT P0, [R0+URZ], R3 ;  /* 0x00000003000075a7 */ /* 0x0022a400080011ff */
[----:B--2---:R-:W-:Y:S05]  /*8df0*/  @!P0 NANOSLEEP.SYNCS 0x989680 ;  /* 0x009896800000895d */ /* 0x004fea0003900000 */
[----:B------:R-:W2:Y:S02]  /*8e00*/  @!P0 SYNCS.PHASECHK.TRANS64 P0, [R0+URZ], R3 ;  /* 0x00000003000085a7 */ /* 0x000ea400080010ff */
[----:B--2---:R-:W-:Y:S05]  /*8e10*/  @!P0 BRA `(.L_x_172) ;  /* 0xfffffffc00f08947 */ /* 0x004fea000383ffff */
[----:B------:R-:W-:Y:S05]  /*8e20*/  BRA `(.L_x_173) ;  /* 0xffffffa000387947 */ /* 0x000fea000383ffff */
.L_x_56:
[----:B---3--:R-:W-:-:S07]  /*8e30*/  MOV R0, UR4 ;  /* 0x0000000400007c02 */ /* 0x008fce0008000f00 */
.L_x_174:
[----:B-1----:R1:W2:Y:S02]  /*8e40*/  SYNCS.PHASECHK.TRANS64.TRYWAIT P0, [R0+URZ], R3 ;  /* 0x00000003000075a7 */ /* 0x0022a400080011ff */
[----:B--2---:R-:W-:Y:S05]  /*8e50*/  @!P0 NANOSLEEP.SYNCS 0x989680 ;  /* 0x009896800000895d */ /* 0x004fea0003900000 */
[----:B------:R-:W2:Y:S02]  /*8e60*/  @!P0 SYNCS.PHASECHK.TRANS64 P0, [R0+URZ], R3 ;  /* 0x00000003000085a7 */ /* 0x000ea400080010ff */
[----:B--2---:R-:W-:Y:S05]  /*8e70*/  @!P0 BRA `(.L_x_174) ;  /* 0xfffffffc00f08947 */ /* 0x004fea000383ffff */
[----:B------:R-:W-:Y:S05]  /*8e80*/  BRA `(.L_x_175) ;  /* 0xffffffa000447947 */ /* 0x000fea000383ffff */
.L_x_57:
[----:B---3--:R-:W-:-:S07]  /*8e90*/  MOV R0, UR4 ;  /* 0x0000000400007c02 */ /* 0x008fce0008000f00 */
.L_x_176:
[----:B-1----:R1:W2:Y:S02]  /*8ea0*/  SYNCS.PHASECHK.TRANS64.TRYWAIT P0, [R0+URZ], R3 ;  /* 0x00000003000075a7 */ /* 0x0022a400080011ff */
[----:B--2---:R-:W-:Y:S05]  /*8eb0*/  @!P0 NANOSLEEP.SYNCS 0x989680 ;  /* 0x009896800000895d */ /* 0x004fea0003900000 */
[----:B------:R-:W2:Y:S02]  /*8ec0*/  @!P0 SYNCS.PHASECHK.TRANS64 P0, [R0+URZ], R3 ;  /* 0x00000003000085a7 */ /* 0x000ea400080010ff */
[----:B--2---:R-:W-:Y:S05]  /*8ed0*/  @!P0 BRA `(.L_x_176) ;  /* 0xfffffffc00f08947 */ /* 0x004fea000383ffff */
[----:B------:R-:W-:Y:S05]  /*8ee0*/  BRA `(.L_x_177) ;  /* 0xffffffa000507947 */ /* 0x000fea000383ffff */
.L_x_58:
[----:B---3--:R-:W-:-:S07]  /*8ef0*/  MOV R0, UR4 ;  /* 0x0000000400007c02 */ /* 0x008fce0008000f00 */
.L_x_178:
[----:B-1----:R1:W2:Y:S02]  /*8f00*/  SYNCS.PHASECHK.TRANS64.TRYWAIT P0, [R0+URZ], R3 ;  /* 0x00000003000075a7 */ /* 0x0022a400080011ff */
[----:B--2---:R-:W-:Y:S05]  /*8f10*/  @!P0 NANOSLEEP.SYNCS 0x989680 ;  /* 0x009896800000895d */ /* 0x004fea0003900000 */
[----:B------:R-:W2:Y:S02]  /*8f20*/  @!P0 SYNCS.PHASECHK.TRANS64 P0, [R0+URZ], R3 ;  /* 0x00000003000085a7 */ /* 0x000ea400080010ff */
[----:B--2---:R-:W-:Y:S05]  /*8f30*/  @!P0 BRA `(.L_x_178) ;  /* 0xfffffffc00f08947 */ /* 0x004fea000383ffff */
[----:B------:R-:W-:Y:S05]  /*8f40*/  BRA `(.L_x_179) ;  /* 0xffffffa0005c7947 */ /* 0x000fea000383ffff */
.L_x_59:
[----:B---3--:R-:W-:-:S07]  /*8f50*/  MOV R0, UR4 ;  /* 0x0000000400007c02 */ /* 0x008fce0008000f00 */
.L_x_180:
[----:B-1----:R1:W2:Y:S02]  /*8f60*/  SYNCS.PHASECHK.TRANS64.TRYWAIT P0, [R0+URZ], R3 ;  /* 0x00000003000075a7 */ /* 0x0022a400080011ff */
[----:B--2---:R-:W-:Y:S05]  /*8f70*/  @!P0 NANOSLEEP.SYNCS 0x989680 ;  /* 0x009896800000895d */ /* 0x004fea0003900000 */
[----:B------:R-:W2:Y:S02]  /*8f80*/  @!P0 SYNCS.PHASECHK.TRANS64 P0, [R0+URZ], R3 ;  /* 0x00000003000085a7 */ /* 0x000ea400080010ff */
[----:B--2---:R-:W-:Y:S05]  /*8f90*/  @!P0 BRA `(.L_x_180) ;  /* 0xfffffffc00f08947 */ /* 0x004fea000383ffff */
[----:B------:R-:W-:Y:S05]  /*8fa0*/  BRA `(.L_x_181) ;  /* 0xffffffa000687947 */ /* 0x000fea000383ffff */
.L_x_60:
[----:B---3--:R-:W-:-:S07]  /*8fb0*/  MOV R0, UR4 ;  /* 0x0000000400007c02 */ /* 0x008fce0008000f00 */
.L_x_182:
[----:B-1----:R1:W2:Y:S02]  /*8fc0*/  SYNCS.PHASECHK.TRANS64.TRYWAIT P0, [R0+URZ], R3 ;  /* 0x00000003000075a7 */ /* 0x0022a400080011ff */
[----:B--2---:R-:W-:Y:S05]  /*8fd0*/  @!P0 NANOSLEEP.SYNCS 0x989680 ;  /* 0x009896800000895d */ /* 0x004fea0003900000 */
[----:B------:R-:W2:Y:S02]  /*8fe0*/  @!P0 SYNCS.PHASECHK.TRANS64 P0, [R0+URZ], R3 ;  /* 0x00000003000085a7 */ /* 0x000ea400080010ff */
[----:B--2---:R-:W-:Y:S05]  /*8ff0*/  @!P0 BRA `(.L_x_182) ;  /* 0xfffffffc00f08947 */ /* 0x004fea000383ffff */
[----:B------:R-:W-:Y:S05]  /*9000*/  BRA `(.L_x_183) ;  /* 0xffffffa000747947 */ /* 0x000fea000383ffff */
.L_x_61:
[----:B---3--:R-:W-:-:S07]  /*9010*/  MOV R0, UR4 ;  /* 0x0000000400007c02 */ /* 0x008fce0008000f00 */
.L_x_184:
[----:B-1----:R1:W2:Y:S02]  /*9020*/  SYNCS.PHASECHK.TRANS64.TRYWAIT P0, [R0+URZ], R3 ;  /* 0x00000003000075a7 */ /* 0x0022a400080011ff */
[----:B--2---:R-:W-:Y:S05]  /*9030*/  @!P0 NANOSLEEP.SYNCS 0x989680 ;  /* 0x009896800000895d */ /* 0x004fea0003900000 */
[----:B------:R-:W2:Y:S02]  /*9040*/  @!P0 SYNCS.PHASECHK.TRANS64 P0, [R0+URZ], R3 ;  /* 0x00000003000085a7 */ /* 0x000ea400080010ff */
[----:B--2---:R-:W-:Y:S05]  /*9050*/  @!P0 BRA `(.L_x_184) ;  /* 0xfffffffc00f08947 */ /* 0x004fea000383ffff */
[----:B------:R-:W-:Y:S05]  /*9060*/  BRA `(.L_x_185) ;  /* 0xffffffa000807947 */ /* 0x000fea000383ffff */
.L_x_62:
[----:B---3--:R-:W-:-:S07]  /*9070*/  MOV R0, UR4 ;  /* 0x0000000400007c02 */ /* 0x008fce0008000f00 */
.L_x_186:
[----:B-1----:R1:W2:Y:S02]  /*9080*/  SYNCS.PHASECHK.TRANS64.TRYWAIT P0, [R0+URZ], R3 ;  /* 0x00000003000075a7 */ /* 0x0022a400080011ff */
[----:B--2---:R-:W-:Y:S05]  /*9090*/  @!P0 NANOSLEEP.SYNCS 0x989680 ;  /* 0x009896800000895d */ /* 0x004fea0003900000 */
[----:B------:R-:W2:Y:S02]  /*90a0*/  @!P0 SYNCS.PHASECHK.TRANS64 P0, [R0+URZ], R3 ;  /* 0x00000003000085a7 */ /* 0x000ea400080010ff */
[----:B--2---:R-:W-:Y:S05]  /*90b0*/  @!P0 BRA `(.L_x_186) ;  /* 0xfffffffc00f08947 */ /* 0x004fea000383ffff */
[----:B------:R-:W-:Y:S05]  /*90c0*/  BRA `(.L_x_187) ;  /* 0xffffffa0008c7947 */ /* 0x000fea000383ffff */
.L_x_63:
[----:B---3--:R-:W-:-:S07]  /*90d0*/  MOV R0, UR4 ;  /* 0x0000000400007c02 */ /* 0x008fce0008000f00 */
.L_x_188:
[----:B-1----:R1:W2:Y:S02]  /*90e0*/  SYNCS.PHASECHK.TRANS64.TRYWAIT P0, [R0+URZ], R3 ;  /* 0x00000003000075a7 */ /* 0x0022a400080011ff */
[----:B--2---:R-:W-:Y:S05]  /*90f0*/  @!P0 NANOSLEEP.SYNCS 0x989680 ;  /* 0x009896800000895d */ /* 0x004fea0003900000 */
[----:B------:R-:W2:Y:S02]  /*9100*/  @!P0 SYNCS.PHASECHK.TRANS64 P0, [R0+URZ], R3 ;  /* 0x00000003000085a7 */ /* 0x000ea400080010ff */
[----:B--2---:R-:W-:Y:S05]  /*9110*/  @!P0 BRA `(.L_x_188) ;  /* 0xfffffffc00f08947 */ /* 0x004fea000383ffff */
[----:B------:R-:W-:Y:S05]  /*9120*/  BRA `(.L_x_189) ;  /* 0xffffffa000987947 */ /* 0x000fea000383ffff */
.L_x_64:
[----:B---3--:R-:W-:-:S07]  /*9130*/  MOV R0, UR4 ;  /* 0x0000000400007c02 */ /* 0x008fce0008000f00 */
.L_x_190:
[----:B-1----:R1:W2:Y:S02]  /*9140*/  SYNCS.PHASECHK.TRANS64.TRYWAIT P0, [R0+URZ], R3 ;  /* 0x00000003000075a7 */ /* 0x0022a400080011ff */
[----:B--2---:R-:W-:Y:S05]  /*9150*/  @!P0 NANOSLEEP.SYNCS 0x989680 ;  /* 0x009896800000895d */ /* 0x004fea0003900000 */
[----:B------:R-:W2:Y:S02]  /*9160*/  @!P0 SYNCS.PHASECHK.TRANS64 P0, [R0+URZ], R3 ;  /* 0x00000003000085a7 */ /* 0x000ea400080010ff */
[----:B--2---:R-:W-:Y:S05]  /*9170*/  @!P0 BRA `(.L_x_190) ;  /* 0xfffffffc00f08947 */ /* 0x004fea000383ffff */
[----:B------:R-:W-:Y:S05]  /*9180*/  BRA `(.L_x_191) ;  /* 0xffffffa000a47947 */ /* 0x000fea000383ffff */
.L_x_65:
[----:B---3--:R-:W-:-:S07]  /*9190*/  MOV R0, UR4 ;  /* 0x0000000400007c02 */ /* 0x008fce0008000f00 */
.L_x_192:
[----:B-1----:R1:W2:Y:S02]  /*91a0*/  SYNCS.PHASECHK.TRANS64.TRYWAIT P0, [R0+URZ], R3 ;  /* 0x00000003000075a7 */ /* 0x0022a400080011ff */
[----:B--2---:R-:W-:Y:S05]  /*91b0*/  @!P0 NANOSLEEP.SYNCS 0x989680 ;  /* 0x009896800000895d */ /* 0x004fea0003900000 */
[----:B------:R-:W2:Y:S02]  /*91c0*/  @!P0 SYNCS.PHASECHK.TRANS64 P0, [R0+URZ], R3 ;  /* 0x00000003000085a7 */ /* 0x000ea400080010ff */
[----:B--2---:R-:W-:Y:S05]  /*91d0*/  @!P0 BRA `(.L_x_192) ;  /* 0xfffffffc00f08947 */ /* 0x004fea000383ffff */
[----:B------:R-:W-:Y:S05]  /*91e0*/  BRA `(.L_x_193) ;  /* 0xffffffa000b07947 */ /* 0x000fea000383ffff */
.L_x_66:
[----:B---3--:R-:W-:-:S07]  /*91f0*/  MOV R0, UR4 ;  /* 0x0000000400007c02 */ /* 0x008fce0008000f00 */
.L_x_194:
[----:B-1----:R1:W2:Y:S02]  /*9200*/  SYNCS.PHASECHK.TRANS64.TRYWAIT P0, [R0+URZ], R3 ;  /* 0x00000003000075a7 */ /* 0x0022a400080011ff */
[----:B--2---:R-:W-:Y:S05]  /*9210*/  @!P0 NANOSLEEP.SYNCS 0x989680 ;  /* 0x009896800000895d */ /* 0x004fea0003900000 */
[----:B------:R-:W2:Y:S02]  /*9220*/  @!P0 SYNCS.PHASECHK.TRANS64 P0, [R0+URZ], R3 ;  /* 0x00000003000085a7 */ /* 0x000ea400080010ff */
[----:B--2---:R-:W-:Y:S05]  /*9230*/  @!P0 BRA `(.L_x_194) ;  /* 0xfffffffc00f08947 */ /* 0x004fea000383ffff */
[----:B------:R-:W-:Y:S05]  /*9240*/  BRA `(.L_x_195) ;  /* 0xffffffa000bc7947 */ /* 0x000fea000383ffff */
.L_x_67:
[----:B---3--:R-:W-:-:S07]  /*9250*/  MOV R0, UR4 ;  /* 0x0000000400007c02 */ /* 0x008fce0008000f00 */
.L_x_196:
[----:B-1----:R1:W2:Y:S02]  /*9260*/  SYNCS.PHASECHK.TRANS64.TRYWAIT P0, [R0+URZ], R3 ;  /* 0x00000003000075a7 */ /* 0x0022a400080011ff */
[----:B--2---:R-:W-:Y:S05]  /*9270*/  @!P0 NANOSLEEP.SYNCS 0x989680 ;  /* 0x009896800000895d */ /* 0x004fea0003900000 */
[----:B------:R-:W2:Y:S02]  /*9280*/  @!P0 SYNCS.PHASECHK.TRANS64 P0, [R0+URZ], R3 ;  /* 0x00000003000085a7 */ /* 0x000ea400080010ff */
[----:B--2---:R-:W-:Y:S05]  /*9290*/  @!P0 BRA `(.L_x_196) ;  /* 0xfffffffc00f08947 */ /* 0x004fea000383ffff */
[----:B------:R-:W-:Y:S05]  /*92a0*/  BRA `(.L_x_197) ;  /* 0xffffffa000c87947 */ /* 0x000fea000383ffff */
.L_x_68:
[----:B---3--:R-:W-:-:S07]  /*92b0*/  MOV R0, UR4 ;  /* 0x0000000400007c02 */ /* 0x008fce0008000f00 */
.L_x_198:
[----:B-1----:R1:W2:Y:S02]  /*92c0*/  SYNCS.PHASECHK.TRANS64.TRYWAIT P0, [R0+URZ], R3 ;  /* 0x00000003000075a7 */ /* 0x0022a400080011ff */
[----:B--2---:R-:W-:Y:S05]  /*92d0*/  @!P0 NANOSLEEP.SYNCS 0x989680 ;  /* 0x009896800000895d */ /* 0x004fea0003900000 */
[----:B------:R-:W2:Y:S02]  /*92e0*/  @!P0 SYNCS.PHASECHK.TRANS64 P0, [R0+URZ], R3 ;  /* 0x00000003000085a7 */ /* 0x000ea400080010ff */
[----:B--2---:R-:W-:Y:S05]  /*92f0*/  @!P0 BRA `(.L_x_198) ;  /* 0xfffffffc00f08947 */ /* 0x004fea000383ffff */
[----:B------:R-:W-:Y:S05]  /*9300*/  BRA `(.L_x_199) ;  /* 0xffffffa000d47947 */ /* 0x000fea000383ffff */
.L_x_71:
[----:B-1----:R1:W2:Y:S02]  /*9310*/  SYNCS.PHASECHK.TRANS64.TRYWAIT P0, [R0+URZ+0x230], R5 ;  /* 0x00023005000075a7 */ /* 0x0022a400080011ff */
[----:B--2---:R-:W-:Y:S05]  /*9320*/  @!P0 NANOSLEEP.SYNCS 0x989680 ;  /* 0x009896800000895d */ /* 0x004fea0003900000 */
[----:B------:R-:W2:Y:S02]  /*9330*/  @!P0 SYNCS.PHASECHK.TRANS64 P0, [R0+URZ+0x230], R5 ;  /* 0x00023005000085a7 */ /* 0x000ea400080010ff */
[----:B--2---:R-:W-:Y:S05]  /*9340*/  @!P0 BRA `(.L_x_71) ;  /* 0xfffffffc00f08947 */ /* 0x004fea000383ffff */
[----:B------:R-:W-:Y:S05]  /*9350*/  BRA `(.L_x_200) ;  /* 0xffffffa400347947 */ /* 0x000fea000383ffff */
.L_x_72:
[----:B------:R-:W-:-:S07]  /*9360*/  MOV R0, UR5 ;  /* 0x0000000500007c02 */ /* 0x000fce0008000f00 */
.L_x_201:
[----:B-1----:R1:W2:Y:S02]  /*9370*/  SYNCS.PHASECHK.TRANS64.TRYWAIT P0, [R0+URZ+0x1e0], R7 ;  /* 0x0001e007000075a7 */ /* 0x0022a400080011ff */
[----:B--2---:R-:W-:Y:S05]  /*9380*/  @!P0 NANOSLEEP.SYNCS 0x989680 ;  /* 0x009896800000895d */ /* 0x004fea0003900000 */
[----:B------:R-:W2:Y:S02]  /*9390*/  @!P0 SYNCS.PHASECHK.TRANS64 P0, [R0+URZ+0x1e0], R7 ;  /* 0x0001e007000085a7 */ /* 0x000ea400080010ff */
[----:B--2---:R-:W-:Y:S05]  /*93a0*/  @!P0 BRA `(.L_x_201) ;  /* 0xfffffffc00f08947 */ /* 0x004fea000383ffff */
[----:B------:R-:W-:Y:S05]  /*93b0*/  BRA `(.L_x_202) ;  /* 0xffffffa400447947 */ /* 0x000fea000383ffff */
.L_x_73:
[----:B-1----:R1:W2:Y:S02]  /*93c0*/  SYNCS.PHASECHK.TRANS64.TRYWAIT P1, [R0+URZ+0x1d0], R5 ;  /* 0x0001d005000075a7 */ /* 0x0022a400080211ff */
[----:B--2---:R-:W-:Y:S05]  /*93d0*/  @!P1 NANOSLEEP.SYNCS 0x989680 ;  /* 0x009896800000995d */ /* 0x004fea0003900000 */
[----:B------:R-:W2:Y:S02]  /*93e0*/  @!P1 SYNCS.PHASECHK.TRANS64 P1, [R0+URZ+0x1d0], R5 ;  /* 0x0001d005000095a7 */ /* 0x000ea400080210ff */
[----:B--2---:R-:W-:Y:S05]  /*93f0*/  @!P1 BRA `(.L_x_73) ;  /* 0xfffffffc00f09947 */ /* 0x004fea000383ffff */
[----:B------:R-:W-:Y:S05]  /*9400*/  BRA `(.L_x_203) ;  /* 0xffffffa400747947 */ /* 0x000fea000383ffff */
.L_x_76:
[----:B------:R-:W-:-:S07]  /*9410*/  MOV R0, UR5 ;  /* 0x0000000500007c02 */ /* 0x000fce0008000f00 */
.L_x_204:
[----:B-1----:R1:W2:Y:S02]  /*9420*/  SYNCS.PHASECHK.TRANS64.TRYWAIT P0, [R0+URZ+0x1e0], R3 ;  /* 0x0001e003000075a7 */ /* 0x0022a400080011ff */
[----:B--2---:R-:W-:Y:S05]  /*9430*/  @!P0 NANOSLEEP.SYNCS 0x989680 ;  /* 0x009896800000895d */ /* 0x004fea0003900000 */
[----:B------:R-:W2:Y:S02]  /*9440*/  @!P0 SYNCS.PHASECHK.TRANS64 P0, [R0+URZ+0x1e0], R3 ;  /* 0x0001e003000085a7 */ /* 0x000ea400080010ff */
[----:B--2---:R-:W-:Y:S05]  /*9450*/  @!P0 BRA `(.L_x_204) ;  /* 0xfffffffc00f08947 */ /* 0x004fea000383ffff */
[----:B------:R-:W-:Y:S05]  /*9460*/  BRA `(.L_x_75) ;  /* 0xffffffa400c87947 */ /* 0x000fea000383ffff */
.L_x_85:
[----:B-1----:R-:W-:-:S04]  /*9470*/  MOV R4, UR6 ;  /* 0x0000000600047c02 */ /* 0x002fc80008000f00 */
[----:B------:R1:W2:Y:S03]  /*9480*/  SYNCS.PHASECHK.TRANS64.TRYWAIT P0, [R4+URZ+0x8], R5 ;  /* 0x00000805040075a7 */ /* 0x0002a600080011ff */
[----:B--2---:R-:W-:Y:S05]  /*9490*/  @!P0 NANOSLEEP.SYNCS 0x989680 ;  /* 0x009896800000895d */ /* 0x004fea0003900000 */
[----:B------:R-:W2:Y:S02]  /*94a0*/  @!P0 SYNCS.PHASECHK.TRANS64 P0, [R4+URZ+0x8], R5 ;  /* 0x00000805040085a7 */ /* 0x000ea400080010ff */
[----:B--2---:R-:W-:Y:S05]  /*94b0*/  @!P0 BRA `(.L_x_85) ;  /* 0xfffffffc00ec8947 */ /* 0x004fea000383ffff */
[----:B------:R-:W-:Y:S05]  /*94c0*/  BRA `(.L_x_84) ;  /* 0xffffffa8007c7947 */ /* 0x000fea000383ffff */
.L_x_87:
[----:B------:R-:W-:Y:S01]  /*94d0*/  BSSY B0, `(.L_x_205) ;  /* 0x0000006000007945 */ /* 0x000fe20003800000 */
[----:B------:R-:W-:-:S07]  /*94e0*/  MOV R15, 0xffffffff ;  /* 0xffffffff000f7802 */ /* 0x000fce0000000f00 */
[----:B-1---5:R-:W-:Y:S05]  /*94f0*/  WARPSYNC.COLLECTIVE R15, `(.L_x_206) ;  /* 0x000000000f0c7348 */ /* 0x022fea0003c00000 */
[----:B------:R-:W-:Y:S02]  /*9500*/  ELECT P6, UR79, PT ;  /* 0x00000000004f782f */ /* 0x000fe400038c0000 */
[----:B------:R-:W-:Y:S01]  /*9510*/  MOV R14, UR79 ;  /* 0x0000004f000e7c02 */ /* 0x000fe20008000f00 */
[----:B-1---5:R-:W-:Y:S10]  /*9520*/  ENDCOLLECTIVE ;  /* 0x000000000000791b */ /* 0x022ff40003800000 */
.L_x_206:
[----:B------:R-:W-:Y:S05]  /*9530*/  BSYNC B0 ;  /* 0x0000000000007941 */ /* 0x000fea0003800000 */
.L_x_205:
[----:B------:R-:W-:Y:S05]  /*9540*/  BRA `(.L_x_207) ;  /* 0xffffffa800ac7947 */ /* 0x000fea000383ffff */
.L_x_89:
[----:B-1----:R-:W-:-:S04]  /*9550*/  MOV R2, UR6 ;  /* 0x0000000600027c02 */ /* 0x002fc80008000f00 */
[----:B------:R1:W2:Y:S03]  /*9560*/  SYNCS.PHASECHK.TRANS64.TRYWAIT P0, [R2+URZ+0x8], R3 ;  /* 0x00000803020075a7 */ /* 0x0002a600080011ff */
[----:B--2---:R-:W-:Y:S05]  /*9570*/  @!P0 NANOSLEEP.SYNCS 0x989680 ;  /* 0x009896800000895d */ /* 0x004fea0003900000 */
[----:B------:R-:W2:Y:S02]  /*9580*/  @!P0 SYNCS.PHASECHK.TRANS64 P0, [R2+URZ+0x8], R3 ;  /* 0x00000803020085a7 */ /* 0x000ea400080010ff */
[----:B--2---:R-:W-:Y:S05]  /*9590*/  @!P0 BRA `(.L_x_89) ;  /* 0xfffffffc00ec8947 */ /* 0x004fea000383ffff */
[----:B------:R-:W-:Y:S05]  /*95a0*/  BRA `(.L_x_88) ;  /* 0xffffffa800b07947 */ /* 0x000fea000383ffff */
.L_x_90:
[----:B-1----:R1:W2:Y:S02]  /*95b0*/  SYNCS.PHASECHK.TRANS64.TRYWAIT P0, [R0+URZ+0x1d0], R5 ;  /* 0x0001d005000075a7 */ /* 0x0022a400080011ff */
[----:B--2---:R-:W-:Y:S05]  /*95c0*/  @!P0 NANOSLEEP.SYNCS 0x989680 ;  /* 0x009896800000895d */ /* 0x004fea0003900000 */
[----:B------:R-:W2:Y:S02]  /*95d0*/  @!P0 SYNCS.PHASECHK.TRANS64 P0, [R0+URZ+0x1d0], R5 ;  /* 0x0001d005000085a7 */ /* 0x000ea400080010ff */
[----:B--2---:R-:W-:Y:S05]  /*95e0*/  @!P0 BRA `(.L_x_90) ;  /* 0xfffffffc00f08947 */ /* 0x004fea000383ffff */
[----:B------:R-:W-:Y:S05]  /*95f0*/  BRA `(.L_x_208) ;  /* 0xffffffac008c7947 */ /* 0x000fea000383ffff */
.L_x_92:
[----:B------:R-:W-:-:S07]  /*9600*/  MOV R0, UR10 ;  /* 0x0000000a00007c02 */ /* 0x000fce0008000f00 */
.L_x_209:
[----:B-1----:R1:W2:Y:S02]  /*9610*/  SYNCS.PHASECHK.TRANS64.TRYWAIT P0, [R0+URZ+0x210], R5 ;  /* 0x00021005000075a7 */ /* 0x0022a400080011ff */
[----:B--2---:R-:W-:Y:S05]  /*9620*/  @!P0 NANOSLEEP.SYNCS 0x989680 ;  /* 0x009896800000895d */ /* 0x004fea0003900000 */
[----:B------:R-:W2:Y:S02]  /*9630*/  @!P0 SYNCS.PHASECHK.TRANS64 P0, [R0+URZ+0x210], R5 ;  /* 0x00021005000085a7 */ /* 0x000ea400080010ff */
[----:B--2---:R-:W-:Y:S05]  /*9640*/  @!P0 BRA `(.L_x_209) ;  /* 0xfffffffc00f08947 */ /* 0x004fea000383ffff */
[----:B------:R-:W-:Y:S05]  /*9650*/  BRA `(.L_x_210) ;  /* 0xffffffac00d87947 */ /* 0x000fea000383ffff */
.L_x_95:
[----:B------:R-:W-:Y:S07]  /*9660*/  MOV R0, UR9 ;  /* 0x0000000900007c02 */ /* 0x000fee0008000f00 */
.L_x_211:
[----:B-1----:R1:W2:Y:S02]  /*9670*/  SYNCS.PHASECHK.TRANS64.TRYWAIT P0, [R0+URZ], R5 ;  /* 0x00000005000075a7 */ /* 0x0022a400080011ff */
[----:B--2---:R-:W-:Y:S05]  /*9680*/  @!P0 NANOSLEEP.SYNCS 0x989680 ;  /* 0x009896800000895d */ /* 0x004fea0003900000 */
[----:B------:R-:W2:Y:S02]  /*9690*/  @!P0 SYNCS.PHASECHK.TRANS64 P0, [R0+URZ], R5 ;  /* 0x00000005000085a7 */ /* 0x000ea400080010ff */
[----:B--2---:R-:W-:Y:S05]  /*96a0*/  @!P0 BRA `(.L_x_211) ;  /* 0xfffffffc00f08947 */ /* 0x004fea000383ffff */
[----:B------:R-:W-:Y:S05]  /*96b0*/  BRA `(.L_x_94) ;  /* 0xffffffac00ec7947 */ /* 0x000fea000383ffff */
.L_x_99:
[----:B-1----:R-:W-:-:S07]  /*96c0*/  MOV R0, UR7 ;  /* 0x0000000700007c02 */ /* 0x002fce0008000f00 */
.L_x_212:
[----:B-1----:R1:W2:Y:S02]  /*96d0*/  SYNCS.PHASECHK.TRANS64.TRYWAIT P0, [R0+URZ], R3 ;  /* 0x00000003000075a7 */ /* 0x0022a400080011ff */
[----:B--2---:R-:W-:Y:S05]  /*96e0*/  @!P0 NANOSLEEP.SYNCS 0x989680 ;  /* 0x009896800000895d */ /* 0x004fea0003900000 */
[----:B------:R-:W2:Y:S02]  /*96f0*/  @!P0 SYNCS.PHASECHK.TRANS64 P0, [R0+URZ], R3 ;  /* 0x00000003000085a7 */ /* 0x000ea400080010ff */
[----:B--2---:R-:W-:Y:S05]  /*9700*/  @!P0 BRA `(.L_x_212) ;  /* 0xfffffffc00f08947 */ /* 0x004fea000383ffff */
[----:B------:R-:W-:Y:S05]  /*9710*/  BRA `(.L_x_213) ;  /* 0xffffffb000b87947 */ /* 0x000fea000383ffff */
.L_x_100:
[----:B------:R-:W-:-:S07]  /*9720*/  MOV R0, UR7 ;  /* 0x0000000700007c02 */ /* 0x000fce0008000f00 */
.L_x_214:
[----:B-1----:R1:W2:Y:S02]  /*9730*/  SYNCS.PHASECHK.TRANS64.TRYWAIT P0, [R0+URZ], R3 ;  /* 0x00000003000075a7 */ /* 0x0022a400080011ff */
[----:B--2---:R-:W-:Y:S05]  /*9740*/  @!P0 NANOSLEEP.SYNCS 0x989680 ;  /* 0x009896800000895d */ /* 0x004fea0003900000 */
[----:B------:R-:W2:Y:S02]  /*9750*/  @!P0 SYNCS.PHASECHK.TRANS64 P0, [R0+URZ], R3 ;  /* 0x00000003000085a7 */ /* 0x000ea400080010ff */
[----:B--2---:R-:W-:Y:S05]  /*9760*/  @!P0 BRA `(.L_x_214) ;  /* 0xfffffffc00f08947 */ /* 0x004fea000383ffff */
[----:B------:R-:W-:Y:S05]  /*9770*/  BRA `(.L_x_215) ;  /* 0xffffffb000c47947 */ /* 0x000fea000383ffff */
.L_x_101:
[----:B------:R-:W-:-:S07]  /*9780*/  MOV R0, UR7 ;  /* 0x0000000700007c02 */ /* 0x000fce0008000f00 */
.L_x_216:
[----:B-1----:R1:W2:Y:S02]  /*9790*/  SYNCS.PHASECHK.TRANS64.TRYWAIT P0, [R0+URZ], R3 ;  /* 0x00000003000075a7 */ /* 0x0022a400080011ff */
[----:B--2---:R-:W-:Y:S05]  /*97a0*/  @!P0 NANOSLEEP.SYNCS 0x989680 ;  /* 0x009896800000895d */ /* 0x004fea0003900000 */
[----:B------:R-:W2:Y:S02]  /*97b0*/  @!P0 SYNCS.PHASECHK.TRANS64 P0, [R0+URZ], R3 ;  /* 0x00000003000085a7 */ /* 0x000ea400080010ff */
[----:B--2---:R-:W-:Y:S05]  /*97c0*/  @!P0 BRA `(.L_x_216) ;  /* 0xfffffffc00f08947 */ /* 0x004fea000383ffff */
[----:B------:R-:W-:Y:S05]  /*97d0*/  BRA `(.L_x_217) ;  /* 0xffffffb000d07947 */ /* 0x000fea000383ffff */
.L_x_104:
[----:B------:R-:W-:-:S07]  /*97e0*/  MOV R0, UR8 ;  /* 0x0000000800007c02 */ /* 0x000fce0008000f00 */
.L_x_218:
[----:B-1----:R1:W2:Y:S02]  /*97f0*/  SYNCS.PHASECHK.TRANS64.TRYWAIT P1, [R0+URZ+0x250], R3 ;  /* 0x00025003000075a7 */ /* 0x0022a400080211ff */
[----:B--2---:R-:W-:Y:S05]  /*9800*/  @!P1 NANOSLEEP.SYNCS 0x989680 ;  /* 0x009896800000995d */ /* 0x004fea0003900000 */
[----:B------:R-:W2:Y:S02]  /*9810*/  @!P1 SYNCS.PHASECHK.TRANS64 P1, [R0+URZ+0x250], R3 ;  /* 0x00025003000095a7 */ /* 0x000ea400080210ff */
[----:B--2---:R-:W-:Y:S05]  /*9820*/  @!P1 BRA `(.L_x_218) ;  /* 0xfffffffc00f09947 */ /* 0x004fea000383ffff */
[----:B------:R-:W-:Y:S05]  /*9830*/  BRA `(.L_x_219) ;  /* 0xffffffb4001c7947 */ /* 0x000fea000383ffff */
.L_x_109:
[----:B--2---:R2:W4:Y:S02]  /*9840*/  SYNCS.PHASECHK.TRANS64.TRYWAIT P0, [R0+URZ+0x1d0], R3 ;  /* 0x0001d003000075a7 */ /* 0x00452400080011ff */
[----:B----4-:R-:W-:Y:S05]  /*9850*/  @!P0 NANOSLEEP.SYNCS 0x989680 ;  /* 0x009896800000895d */ /* 0x010fea0003900000 */
[----:B------:R-:W4:Y:S02]  /*9860*/  @!P0 SYNCS.PHASECHK.TRANS64 P0, [R0+URZ+0x1d0], R3 ;  /* 0x0001d003000085a7 */ /* 0x000f2400080010ff */
[----:B----4-:R-:W-:Y:S05]  /*9870*/  @!P0 BRA `(.L_x_109) ;  /* 0xfffffffc00f08947 */ /* 0x010fea000383ffff */
[----:B------:R-:W-:Y:S05]  /*9880*/  BRA `(.L_x_220) ;  /* 0xffffffb800287947 */ /* 0x000fea000383ffff */
.L_x_112:
[----:B------:R-:W-:Y:S07]  /*9890*/  MOV R0, UR7 ;  /* 0x0000000700007c02 */ /* 0x000fee0008000f00 */
.L_x_221:
[----:B--2---:R2:W4:Y:S02]  /*98a0*/  SYNCS.PHASECHK.TRANS64.TRYWAIT P0, [R0+URZ+0x1c8], R3 ;  /* 0x0001c803000075a7 */ /* 0x00452400080011ff */
[----:B----4-:R-:W-:Y:S05]  /*98b0*/  @!P0 NANOSLEEP.SYNCS 0x989680 ;  /* 0x009896800000895d */ /* 0x010fea0003900000 */
[----:B------:R-:W4:Y:S02]  /*98c0*/  @!P0 SYNCS.PHASECHK.TRANS64 P0, [R0+URZ+0x1c8], R3 ;  /* 0x0001c803000085a7 */ /* 0x000f2400080010ff */
[----:B----4-:R-:W-:Y:S05]  /*98d0*/  @!P0 BRA `(.L_x_221) ;  /* 0xfffffffc00f08947 */ /* 0x010fea000383ffff */
[----:B------:R-:W-:Y:S05]  /*98e0*/  BRA `(.L_x_111) ;  /* 0xffffffbc00087947 */ /* 0x000fea000383ffff */
.L_x_115:
[----:B--2---:R-:W-:Y:S07]  /*98f0*/  MOV R3, UR7 ;  /* 0x0000000700037c02 */ /* 0x004fee0008000f00 */
.L_x_222:
[----:B-1----:R1:W2:Y:S02]  /*9900*/  SYNCS.PHASECHK.TRANS64.TRYWAIT P0, [R3+URZ+0x1b0], R12 ;  /* 0x0001b00c030075a7 */ /* 0x0022a400080011ff */
[----:B--2---:R-:W-:Y:S05]  /*9910*/  @!P0 NANOSLEEP.SYNCS 0x989680 ;  /* 0x009896800000895d */ /* 0x004fea0003900000 */
[----:B------:R-:W2:Y:S02]  /*9920*/  @!P0 SYNCS.PHASECHK.TRANS64 P0, [R3+URZ+0x1b0], R12 ;  /* 0x0001b00c030085a7 */ /* 0x000ea400080010ff */
[----:B--2---:R-:W-:Y:S05]  /*9930*/  @!P0 BRA `(.L_x_222) ;  /* 0xfffffffc00f08947 */ /* 0x004fea000383ffff */
[----:B------:R-:W-:Y:S05]  /*9940*/  BRA `(.L_x_223) ;  /* 0xffffffbc00807947 */ /* 0x000fea000383ffff */
.L_x_116:
[----:B------:R-:W-:Y:S07]  /*9950*/  MOV R3, UR7 ;  /* 0x0000000700037c02 */ /* 0x000fee0008000f00 */
.L_x_224:
[----:B-1----:R1:W2:Y:S02]  /*9960*/  SYNCS.PHASECHK.TRANS64.TRYWAIT P0, [R3+URZ+0x1b8], R12 ;  /* 0x0001b80c030075a7 */ /* 0x0022a400080011ff */
[----:B--2---:R-:W-:Y:S05]  /*9970*/  @!P0 NANOSLEEP.SYNCS 0x989680 ;  /* 0x009896800000895d */ /* 0x004fea0003900000 */
[----:B------:R-:W2:Y:S02]  /*9980*/  @!P0 SYNCS.PHASECHK.TRANS64 P0, [R3+URZ+0x1b8], R12 ;  /* 0x0001b80c030085a7 */ /* 0x000ea400080010ff */
[----:B--2---:R-:W-:Y:S05]  /*9990*/  @!P0 BRA `(.L_x_224) ;  /* 0xfffffffc00f08947 */ /* 0x004fea000383ffff */
[----:B------:R-:W-:Y:S05]  /*99a0*/  BRA `(.L_x_225) ;  /* 0xffffffc000187947 */ /* 0x000fea000383ffff */
.L_x_118:
[----:B------:R-:W-:-:S07]  /*99b0*/  MOV R0, UR7 ;  /* 0x0000000700007c02 */ /* 0x000fce0008000f00 */
.L_x_226:
[----:B-1----:R1:W4:Y:S02]  /*99c0*/  SYNCS.PHASECHK.TRANS64.TRYWAIT P0, [R0+URZ+0x1b0], R3 ;  /* 0x0001b003000075a7 */ /* 0x00232400080011ff */
[----:B----4-:R-:W-:Y:S05]  /*99d0*/  @!P0 NANOSLEEP.SYNCS 0x989680 ;  /* 0x009896800000895d */ /* 0x010fea0003900000 */
[----:B------:R-:W4:Y:S02]  /*99e0*/  @!P0 SYNCS.PHASECHK.TRANS64 P0, [R0+URZ+0x1b0], R3 ;  /* 0x0001b003000085a7 */ /* 0x000f2400080010ff */
[----:B----4-:R-:W-:Y:S05]  /*99f0*/  @!P0 BRA `(.L_x_226) ;  /* 0xfffffffc00f08947 */ /* 0x010fea000383ffff */
[----:B------:R-:W-:Y:S05]  /*9a00*/  BRA `(.L_x_227) ;  /* 0xffffffc000a07947 */ /* 0x000fea000383ffff */
.L_x_120:
[----:B--2---:R2:W3:Y:S02]  /*9a10*/  SYNCS.PHASECHK.TRANS64.TRYWAIT P0, [R0+URZ+0x1d0], R3 ;  /* 0x0001d003000075a7 */ /* 0x0044e400080011ff */
[----:B---3--:R-:W-:Y:S05]  /*9a20*/  @!P0 NANOSLEEP.SYNCS 0x989680 ;  /* 0x009896800000895d */ /* 0x008fea0003900000 */
[----:B------:R-:W3:Y:S02]  /*9a30*/  @!P0 SYNCS.PHASECHK.TRANS64 P0, [R0+URZ+0x1d0], R3 ;  /* 0x0001d003000085a7 */ /* 0x000ee400080010ff */
[----:B---3--:R-:W-:Y:S05]  /*9a40*/  @!P0 BRA `(.L_x_120) ;  /* 0xfffffffc00f08947 */ /* 0x008fea000383ffff */
[----:B------:R-:W-:Y:S05]  /*9a50*/  BRA `(.L_x_228) ;  /* 0xffffffc400687947 */ /* 0x000fea000383ffff */
.L_x_131:
[----:B-1----:R1:W3:Y:S02]  /*9a60*/  SYNCS.PHASECHK.TRANS64.TRYWAIT P1, [R3+URZ+0x1a0], R0 ;  /* 0x0001a000030075a7 */ /* 0x0022e400080211ff */
[----:B---3--:R-:W-:Y:S05]  /*9a70*/  @!P1 NANOSLEEP.SYNCS 0x989680 ;  /* 0x009896800000995d */ /* 0x008fea0003900000 */
[----:B------:R-:W3:Y:S02]  /*9a80*/  @!P1 SYNCS.PHASECHK.TRANS64 P1, [R3+URZ+0x1a0], R0 ;  /* 0x0001a000030095a7 */ /* 0x000ee400080210ff */
[----:B---3--:R-:W-:Y:S05]  /*9a90*/  @!P1 BRA `(.L_x_131) ;  /* 0xfffffffc00f09947 */ /* 0x008fea000383ffff */
[----:B------:R-:W-:Y:S05]  /*9aa0*/  BRA `(.L_x_130) ;  /* 0xffffffd0007c7947 */ /* 0x000fea000383ffff */
.L_x_133:
[----:B----4-:R4:W1:Y:S02]  /*9ab0*/  SYNCS.PHASECHK.TRANS64.TRYWAIT P0, [R111+URZ+0x1f0], R4 ;  /* 0x0001f0046f0075a7 */ /* 0x01086400080011ff */
[----:B-1----:R-:W-:Y:S05]  /*9ac0*/  @!P0 NANOSLEEP.SYNCS 0x989680 ;  /* 0x009896800000895d */ /* 0x002fea0003900000 */
[----:B------:R-:W1:Y:S02]  /*9ad0*/  @!P0 SYNCS.PHASECHK.TRANS64 P0, [R111+URZ+0x1f0], R4 ;  /* 0x0001f0046f0085a7 */ /* 0x000e6400080010ff */
[----:B-1----:R-:W-:Y:S05]  /*9ae0*/  @!P0 BRA `(.L_x_133) ;  /* 0xfffffffc00f08947 */ /* 0x002fea000383ffff */
[----:B------:R-:W-:Y:S05]  /*9af0*/  BRA `(.L_x_132) ;  /* 0xffffffd000d07947 */ /* 0x000fea000383ffff */
.L_x_141:
[----:B--2---:R2:W3:Y:S02]  /*9b00*/  SYNCS.PHASECHK.TRANS64.TRYWAIT P0, [R125+URZ+0x1a0], R2 ;  /* 0x0001a0027d0075a7 */ /* 0x0044e400080011ff */
[----:B---3--:R-:W-:Y:S05]  /*9b10*/  @!P0 NANOSLEEP.SYNCS 0x989680 ;  /* 0x009896800000895d */ /* 0x008fea0003900000 */
[----:B------:R-:W3:Y:S02]  /*9b20*/  @!P0 SYNCS.PHASECHK.TRANS64 P0, [R125+URZ+0x1a0], R2 ;  /* 0x0001a0027d0085a7 */ /* 0x000ee400080010ff */
[----:B---3--:R-:W-:Y:S05]  /*9b30*/  @!P0 BRA `(.L_x_141) ;  /* 0xfffffffc00f08947 */ /* 0x008fea000383ffff */
[----:B------:R-:W-:Y:S05]  /*9b40*/  BRA `(.L_x_140) ;  /* 0xffffffdc00d47947 */ /* 0x000fea000383ffff */
        .weak           $__internal_0_$__cuda_sm10x_tcgen05_guardrail_trap_col_being_dealloced_not_returned_by_alloc
        .type           $__internal_0_$__cuda_sm10x_tcgen05_guardrail_trap_col_being_dealloced_not_returned_by_alloc,@function
        .size           $__internal_0_$__cuda_sm10x_tcgen05_guardrail_trap_col_being_dealloced_not_returned_by_alloc,($__internal_1_$__cuda_sm10x_tcgen05_guardrail_trap_phase_invalid_during_alloc - $__internal_0_$__cuda_sm10x_tcgen05_guardrail_trap_col_being_dealloced_not_returned_by_alloc)
$__internal_0_$__cuda_sm10x_tcgen05_guardrail_trap_col_being_dealloced_not_returned_by_alloc:
[----:B------:R-:W-:Y:S05]  /*9b50*/  BPT.TRAP 0x1 ;  /* 0x000000040000795c */ /* 0x000fea0000300000 */
[----:B------:R-:W-:-:S04]  /*9b60*/  HFMA2 R3, -RZ, RZ, 0, 0 ;  /* 0x00000000ff037431 */ /* 0x000fc800000001ff */
[----:B------:R-:W-:Y:S05]  /*9b70*/  RET.REL.NODEC R2 `(_ZN7cutlass13device_kernelINS_4gemm6kernel13GemmUniversalIN4cute5tupleIJiiiiEEENS1_10collective13CollectiveMmaINS1_35MainloopSm100TmaUmmaWarpSpecializedILi26ELi2ELi4ENS5_IJNS4_1CILi2EEENSA_ILi1EEESC_EEEEENS5_IJNSA_ILi128EEESF_NSA_ILi64EEEEEENS_12float_e4m3_tENS5_IJlSC_lEEESI_SJ_NS4_8TiledMMAINS4_8MMA_AtomIJNS4_10MMA_TraitsINS4_25SM100_MMA_F8F6F4_2x1SM_SSEJSI_SI_fSF_SF_NS4_17integral_constantINS4_4UMMA5MajorELSQ_0EEESR_NSO_INSP_7ScaleInELSS_0EEEST_EEEEEENS4_6LayoutINS5_IJSC_SC_SC_EEENS5_IJNSA_ILi0EEESY_SY_EEEEENS5_IJNS4_10UnderscoreES11_S11_EEEEENS4_18SM100_TMA_2SM_LOADENS4_14ComposedLayoutINS4_7SwizzleILi2ELi4ELi3EEENS4_18smem_ptr_flag_bitsILi8EEENSW_INS5_IJNSA_ILi8EEESG_EEENS5_IJSG_SC_EEEEEEEvNS4_8identityES14_S1E_vS1F_EENS_8epilogue10collective18CollectiveEpilogueINS1H_23Sm100TmaWarpSpecializedILi2ELi2ELi32ELb0ELb0EEEJNS5_IJSG_SF_SG_EEENS5_IJNSW_ISG_SC_EENSW_INS5_IJNSA_ILi32EEESB_EEENS5_IJSC_SG_EEEEEEEESI_SJ_SI_SJ_NS1H_6fusion15FusionCallbacksIS1L_NS1T_17LinearCombinationISI_fSI_fLNS_15FloatRoundStyleE2EEES1M_S1S_JEEENS4_5SM1004TMEM4LOAD26SM100_TMEM_LOAD_32dp32b32xENS4_13SM90_TMA_LOADENS15_INS16_ILi1ELi4ELi3EEES19_NSW_INS5_IJS1A_S1O_EEENS5_IJS1O_SC_EEEEEEENS4_39AutoVectorizingCopyWithAssumedAlignmentILi128EEENS4_14SM90_TMA_STOREES28_S2A_S2A_EEEvvEEEEvNT_6ParamsE) ;  /* 0xffffff6402207950 */ /* 0x000fea0003c3ffff */
        .weak           $__internal_1_$__cuda_sm10x_tcgen05_guardrail_trap_phase_invalid_during_alloc
        .type           $__internal_1_$__cuda_sm10x_tcgen05_guardrail_trap_phase_invalid_during_alloc,@function
        .size           $__internal_1_$__cuda_sm10x_tcgen05_guardrail_trap_phase_invalid_during_alloc,($__internal_2_$__cuda_sm10x_tcgen05_guardrail_trap_unallocated_columns_being_dealloced - $__internal_1_$__cuda_sm10x_tcgen05_guardrail_trap_phase_invalid_during_alloc)
$__internal_1_$__cuda_sm10x_tcgen05_guardrail_trap_phase_invalid_during_alloc:
[----:B------:R-:W-:Y:S05]  /*9b80*/  BPT.TRAP 0x1 ;  /* 0x000000040000795c */ /* 0x000fea0000300000 */
[----:B------:R-:W-:-:S04]  /*9b90*/  MOV R3, 0x0 ;  /* 0x0000000000037802 */ /* 0x000fc80000000f00 */
[----:B------:R-:W-:Y:S05]  /*9ba0*/  RET.REL.NODEC R2 `(_ZN7cutlass13device_kernelINS_4gemm6kernel13GemmUniversalIN4cute5tupleIJiiiiEEENS1_10collective13CollectiveMmaINS1_35MainloopSm100TmaUmmaWarpSpecializedILi26ELi2ELi4ENS5_IJNS4_1CILi2EEENSA_ILi1EEESC_EEEEENS5_IJNSA_ILi128EEESF_NSA_ILi64EEEEEENS_12float_e4m3_tENS5_IJlSC_lEEESI_SJ_NS4_8TiledMMAINS4_8MMA_AtomIJNS4_10MMA_TraitsINS4_25SM100_MMA_F8F6F4_2x1SM_SSEJSI_SI_fSF_SF_NS4_17integral_constantINS4_4UMMA5MajorELSQ_0EEESR_NSO_INSP_7ScaleInELSS_0EEEST_EEEEEENS4_6LayoutINS5_IJSC_SC_SC_EEENS5_IJNSA_ILi0EEESY_SY_EEEEENS5_IJNS4_10UnderscoreES11_S11_EEEEENS4_18SM100_TMA_2SM_LOADENS4_14ComposedLayoutINS4_7SwizzleILi2ELi4ELi3EEENS4_18smem_ptr_flag_bitsILi8EEENSW_INS5_IJNSA_ILi8EEESG_EEENS5_IJSG_SC_EEEEEEEvNS4_8identityES14_S1E_vS1F_EENS_8epilogue10collective18CollectiveEpilogueINS1H_23Sm100TmaWarpSpecializedILi2ELi2ELi32ELb0ELb0EEEJNS5_IJSG_SF_SG_EEENS5_IJNSW_ISG_SC_EENSW_INS5_IJNSA_ILi32EEESB_EEENS5_IJSC_SG_EEEEEEEESI_SJ_SI_SJ_NS1H_6fusion15FusionCallbacksIS1L_NS1T_17LinearCombinationISI_fSI_fLNS_15FloatRoundStyleE2EEES1M_S1S_JEEENS4_5SM1004TMEM4LOAD26SM100_TMEM_LOAD_32dp32b32xENS4_13SM90_TMA_LOADENS15_INS16_ILi1ELi4ELi3EEES19_NSW_INS5_IJS1A_S1O_EEENS5_IJS1O_SC_EEEEEEENS4_39AutoVectorizingCopyWithAssumedAlignmentILi128EEENS4_14SM90_TMA_STOREES28_S2A_S2A_EEEvvEEEEvNT_6ParamsE) ;  /* 0xffffff6402147950 */ /* 0x000fea0003c3ffff */
        .weak           $__internal_2_$__cuda_sm10x_tcgen05_guardrail_trap_unallocated_columns_being_dealloced
        .type           $__internal_2_$__cuda_sm10x_tcgen05_guardrail_trap_unallocated_columns_being_dealloced,@function
        .size           $__internal_2_$__cuda_sm10x_tcgen05_guardrail_trap_unallocated_columns_being_dealloced,(.L_x_230 - $__internal_2_$__cuda_sm10x_tcgen05_guardrail_trap_unallocated_columns_being_dealloced)
$__internal_2_$__cuda_sm10x_tcgen05_guardrail_trap_unallocated_columns_being_dealloced:
[----:B------:R-:W-:Y:S05]  /*9bb0*/  BPT.TRAP 0x1 ;  /* 0x000000040000795c */ /* 0x000fea0000300000 */
[----:B------:R-:W-:-:S04]  /*9bc0*/  HFMA2 R3, -RZ, RZ, 0, 0 ;  /* 0x00000000ff037431 */ /* 0x000fc800000001ff */
[----:B------:R-:W-:Y:S05]  /*9bd0*/  RET.REL.NODEC R2 `(_ZN7cutlass13device_kernelINS_4gemm6kernel13GemmUniversalIN4cute5tupleIJiiiiEEENS1_10collective13CollectiveMmaINS1_35MainloopSm100TmaUmmaWarpSpecializedILi26ELi2ELi4ENS5_IJNS4_1CILi2EEENSA_ILi1EEESC_EEEEENS5_IJNSA_ILi128EEESF_NSA_ILi64EEEEEENS_12float_e4m3_tENS5_IJlSC_lEEESI_SJ_NS4_8TiledMMAINS4_8MMA_AtomIJNS4_10MMA_TraitsINS4_25SM100_MMA_F8F6F4_2x1SM_SSEJSI_SI_fSF_SF_NS4_17integral_constantINS4_4UMMA5MajorELSQ_0EEESR_NSO_INSP_7ScaleInELSS_0EEEST_EEEEEENS4_6LayoutINS5_IJSC_SC_SC_EEENS5_IJNSA_ILi0EEESY_SY_EEEEENS5_IJNS4_10UnderscoreES11_S11_EEEEENS4_18SM100_TMA_2SM_LOADENS4_14ComposedLayoutINS4_7SwizzleILi2ELi4ELi3EEENS4_18smem_ptr_flag_bitsILi8EEENSW_INS5_IJNSA_ILi8EEESG_EEENS5_IJSG_SC_EEEEEEEvNS4_8identityES14_S1E_vS1F_EENS_8epilogue10collective18CollectiveEpilogueINS1H_23Sm100TmaWarpSpecializedILi2ELi2ELi32ELb0ELb0EEEJNS5_IJSG_SF_SG_EEENS5_IJNSW_ISG_SC_EENSW_INS5_IJNSA_ILi32EEESB_EEENS5_IJSC_SG_EEEEEEEESI_SJ_SI_SJ_NS1H_6fusion15FusionCallbacksIS1L_NS1T_17LinearCombinationISI_fSI_fLNS_15FloatRoundStyleE2EEES1M_S1S_JEEENS4_5SM1004TMEM4LOAD26SM100_TMEM_LOAD_32dp32b32xENS4_13SM90_TMA_LOADENS15_INS16_ILi1ELi4ELi3EEES19_NSW_INS5_IJS1A_S1O_EEENS5_IJS1O_SC_EEEEEEENS4_39AutoVectorizingCopyWithAssumedAlignmentILi128EEENS4_14SM90_TMA_STOREES28_S2A_S2A_EEEvvEEEEvNT_6ParamsE) ;  /* 0xffffff6402087950 */ /* 0x000fea0003c3ffff */
.L_x_229:
[----:B------:R-:W-:-:S00]  /*9be0*/  BRA `(.L_x_229) ;  /* 0xfffffffc00fc7947 */ /* 0x000fc0000383ffff */
[----:B------:R-:W-:-:S00]  /*9bf0*/  NOP ;  /* 0x0000000000007918 */ /* 0x000fc00000000000 */
        /* <DEDUP_REMOVED lines=8> */
.L_x_230:


//--------------------- .nv.global.init           --------------------------
	.section	.nv.global.init,"aw",@progbits
.nv.global.init:
	.type		$str$27,@object
	.size		$str$27,($str$28 - $str$27)
$str$27:
        /*0000*/ 	.byte	0x28, 0x61, 0x64, 0x64, 0x72, 0x65, 0x73, 0x73, 0x20, 0x26, 0x20, 0x6d, 0x61, 0x73, 0x6b, 0x29
        /*0010*/ 	.byte	0x20, 0x3d, 0x3d, 0x20, 0x30, 0x00
	.type		$str$28,@object
	.size		$str$28,($str$26 - $str$28)
$str$28:
        /*0016*/ 	.byte	0x2f, 0x74, 0x6d, 0x70, 0x2f, 0x63, 0x75, 0x74, 0x6c, 0x61, 0x73, 0x73, 0x5f, 0x73, 0x77, 0x65
        /*0026*/ 	.byte	0x65, 0x70, 0x5f, 0x73, 0x72, 0x63, 0x2f, 0x69, 0x6e, 0x63, 0x6c, 0x75, 0x64, 0x65, 0x2f, 0x63
        /*0036*/ 	.byte	0x75, 0x74, 0x65, 0x2f, 0x70, 0x6f, 0x69, 0x6e, 0x74, 0x65, 0x72, 0x5f, 0x66, 0x6c, 0x61, 0x67
        /*0046*/ 	.byte	0x67, 0x65, 0x64, 0x2e, 0x68, 0x70, 0x70, 0x00
	.type		$str$26,@object
	.size		$str$26,($str$25 - $str$26)
$str$26:
        /*004e*/ 	.byte	0x2f, 0x74, 0x6d, 0x70, 0x2f, 0x63, 0x75, 0x74, 0x6c, 0x61, 0x73, 0x73, 0x5f, 0x73, 0x77, 0x65
        /*005e*/ 	.byte	0x65, 0x70, 0x5f, 0x73, 0x72, 0x63, 0x2f, 0x69, 0x6e, 0x63, 0x6c, 0x75, 0x64, 0x65, 0x2f, 0x63
        /*006e*/ 	.byte	0x75, 0x74, 0x65, 0x2f, 0x61, 0x74, 0x6f, 0x6d, 0x2f, 0x63, 0x6f, 0x70, 0x79, 0x5f, 0x74, 0x72
        /*007e*/ 	.byte	0x61, 0x69, 0x74, 0x73, 0x5f, 0x73, 0x6d, 0x31, 0x30, 0x30, 0x2e, 0x68, 0x70, 0x70, 0x00
	.type		$str$25,@object
	.size		$str$25,(__unnamed_1 - $str$25)
$str$25:
        /*008d*/ 	.byte	0x28, 0x28, 0x75, 0x69, 0x6e, 0x74, 0x33, 0x32, 0x5f, 0x74, 0x28, 0x74, 0x68, 0x72, 0x65, 0x61
        /*009d*/ 	.byte	0x64, 0x49, 0x64, 0x78, 0x2e, 0x78, 0x29, 0x20, 0x2f, 0x20, 0x33, 0x32, 0x29, 0x20, 0x25, 0x20
        /*00ad*/ 	.byte	0x34, 0x29, 0x20, 0x3d, 0x3d, 0x20, 0x28, 0x28, 0x28, 0x74, 0x6d, 0x65, 0x6d, 0x5f, 0x61, 0x64
        /*00bd*/ 	.byte	0x64, 0x72, 0x20, 0x3e, 0x3e, 0x20, 0x31, 0x36, 0x29, 0x20, 0x2f, 0x20, 0x33, 0x32, 0x29, 0x20
        /*00cd*/ 	.byte	0x25, 0x20, 0x34, 0x29, 0x00
	.type		__unnamed_1,@object
	.size		__unnamed_1,(__unnamed_2 - __unnamed_1)
__unnamed_1:
        /*00d2*/ 	.byte	0x61, 0x75, 0x74, 0x6f, 0x20, 0x63, 0x75, 0x74, 0x65, 0x3a, 0x3a, 0x61, 0x73, 0x5f, 0x70, 0x6f
        /* <DEDUP_REMOVED lines=24> */
        /*0262*/ 	.byte	0x3a, 0x3a, 0x43, 0x3c, 0x34, 0x30, 0x39, 0x36, 0x3e, 0x3e, 0x3e, 0x3e, 0x5d, 0x00
	.type		__unnamed_2,@object
	.size		__unnamed_2,(.L_2 - __unnamed_2)
__unnamed_2:
        /* <DEDUP_REMOVED lines=40> */
        /*04f0*/ 	.byte	0x74, 0x65, 0x3a, 0x3a, 0x43, 0x3c, 0x30, 0x3e, 0x3e, 0x3e, 0x3e, 0x5d, 0x00
.L_2:


//--------------------- .nv.shared._ZN7cutlass13device_kernelINS_4gemm6kernel13GemmUniversalIN4cute5tupleIJiiiiEEENS1_10collective13CollectiveMmaINS1_35MainloopSm100TmaUmmaWarpSpecializedILi26ELi2ELi4ENS5_IJNS4_1CILi2EEENSA_ILi1EEESC_EEEEENS5_IJNSA_ILi128EEESF_NSA_ILi64EEEEEENS_12float_e4m3_tENS5_IJlSC_lEEESI_SJ_NS4_8TiledMMAINS4_8MMA_AtomIJNS4_10MMA_TraitsINS4_25SM100_MMA_F8F6F4_2x1SM_SSEJSI_SI_fSF_SF_NS4_17integral_constantINS4_4UMMA5MajorELSQ_0EEESR_NSO_INSP_7ScaleInELSS_0EEEST_EEEEEENS4_6LayoutINS5_IJSC_SC_SC_EEENS5_IJNSA_ILi0EEESY_SY_EEEEENS5_IJNS4_10UnderscoreES11_S11_EEEEENS4_18SM100_TMA_2SM_LOADENS4_14ComposedLayoutINS4_7SwizzleILi2ELi4ELi3EEENS4_18smem_ptr_flag_bitsILi8EEENSW_INS5_IJNSA_ILi8EEESG_EEENS5_IJSG_SC_EEEEEEEvNS4_8identityES14_S1E_vS1F_EENS_8epilogue10collective18CollectiveEpilogueINS1H_23Sm100TmaWarpSpecializedILi2ELi2ELi32ELb0ELb0EEEJNS5_IJSG_SF_SG_EEENS5_IJNSW_ISG_SC_EENSW_INS5_IJNSA_ILi32EEESB_EEENS5_IJSC_SG_EEEEEEEESI_SJ_SI_SJ_NS1H_6fusion15FusionCallbacksIS1L_NS1T_17LinearCombinationISI_fSI_fLNS_15FloatRoundStyleE2EEES1M_S1S_JEEENS4_5SM1004TMEM4LOAD26SM100_TMEM_LOAD_32dp32b32xENS4_13SM90_TMA_LOADENS15_INS16_ILi1ELi4ELi3EEES19_NSW_INS5_IJS1A_S1O_EEENS5_IJS1O_SC_EEEEEEENS4_39AutoVectorizingCopyWithAssumedAlignmentILi128EEENS4_14SM90_TMA_STOREES28_S2A_S2A_EEEvvEEEEvNT_6ParamsE --------------------------
	.section	.nv.shared._ZN7cutlass13device_kernelINS_4gemm6kernel13GemmUniversalIN4cute5tupleIJiiiiEEENS1_10collective13CollectiveMmaINS1_35MainloopSm100TmaUmmaWarpSpecializedILi26ELi2ELi4ENS5_IJNS4_1CILi2EEENSA_ILi1EEESC_EEEEENS5_IJNSA_ILi128EEESF_NSA_ILi64EEEEEENS_12float_e4m3_tENS5_IJlSC_lEEESI_SJ_NS4_8TiledMMAINS4_8MMA_AtomIJNS4_10MMA_TraitsINS4_25SM100_MMA_F8F6F4_2x1SM_SSEJSI_SI_fSF_SF_NS4_17integral_constantINS4_4UMMA5MajorELSQ_0EEESR_NSO_INSP_7ScaleInELSS_0EEEST_EEEEEENS4_6LayoutINS5_IJSC_SC_SC_EEENS5_IJNSA_ILi0EEESY_SY_EEEEENS5_IJNS4_10UnderscoreES11_S11_EEEEENS4_18SM100_TMA_2SM_LOADENS4_14ComposedLayoutINS4_7SwizzleILi2ELi4ELi3EEENS4_18smem_ptr_flag_bitsILi8EEENSW_INS5_IJNSA_ILi8EEESG_EEENS5_IJSG_SC_EEEEEEEvNS4_8identityES14_S1E_vS1F_EENS_8epilogue10collective18CollectiveEpilogueINS1H_23Sm100TmaWarpSpecializedILi2ELi2ELi32ELb0ELb0EEEJNS5_IJSG_SF_SG_EEENS5_IJNSW_ISG_SC_EENSW_INS5_IJNSA_ILi32EEESB_EEENS5_IJSC_SG_EEEEEEEESI_SJ_SI_SJ_NS1H_6fusion15FusionCallbacksIS1L_NS1T_17LinearCombinationISI_fSI_fLNS_15FloatRoundStyleE2EEES1M_S1S_JEEENS4_5SM1004TMEM4LOAD26SM100_TMEM_LOAD_32dp32b32xENS4_13SM90_TMA_LOADENS15_INS16_ILi1ELi4ELi3EEES19_NSW_INS5_IJS1A_S1O_EEENS5_IJS1O_SC_EEEEEEENS4_39AutoVectorizingCopyWithAssumedAlignmentILi128EEENS4_14SM90_TMA_STOREES28_S2A_S2A_EEEvvEEEEvNT_6ParamsE,"aw",@nobits
	.sectionflags	@""
	.align	16
	.zero		1024


//--------------------- .nv.shared.reserved.0     --------------------------
	.section	.nv.shared.reserved.0,"aw",@nobits
	.weak		__nv_reservedSMEM_offset_0_alias
	.size		__nv_reservedSMEM_offset_0_alias, 0, 64
	.other		__nv_reservedSMEM_offset_0_alias,@"STO_CUDA_RESERVED_SHARED STV_DEFAULT"
__nv_reservedSMEM_offset_0_alias:
	.zero		0
.nv.shared.reserved.0:
	.zero		64
	.weak		__nv_reservedSMEM_tcgen05_partition
	.type		__nv_reservedSMEM_tcgen05_partition,@object
	.size		__nv_reservedSMEM_tcgen05_partition,(.L_0 - __nv_reservedSMEM_tcgen05_partition)
__nv_reservedSMEM_tcgen05_partition:
	.zero		32
.L_0:


//--------------------- .nv.global                --------------------------
	.section	.nv.global,"aw",@nobits
.nv.global:
	.type		_ZN39_INTERNAL_c4b99df6_4_k_cu_9ac37cec_37154cute1_E,@object
	.size		_ZN39_INTERNAL_c4b99df6_4_k_cu_9ac37cec_37154cute1_E,(_ZN39_INTERNAL_c4b99df6_4_k_cu_9ac37cec_37154cuda3std3__45__cpo6cbeginE - _ZN39_INTERNAL_c4b99df6_4_k_cu_9ac37cec_37154cute1_E)
_ZN39_INTERNAL_c4b99df6_4_k_cu_9ac37cec_37154cute1_E:
	.zero		1
	.type		_ZN39_INTERNAL_c4b99df6_4_k_cu_9ac37cec_37154cuda3std3__45__cpo6cbeginE,@object
	.size		_ZN39_INTERNAL_c4b99df6_4_k_cu_9ac37cec_37154cuda3std3__45__cpo6cbeginE,(_ZN39_INTERNAL_c4b99df6_4_k_cu_9ac37cec_37154cuda3std3__48in_placeE - _ZN39_INTERNAL_c4b99df6_4_k_cu_9ac37cec_37154cuda3std3__45__cpo6cbeginE)
_ZN39_INTERNAL_c4b99df6_4_k_cu_9ac37cec_37154cuda3std3__45__cpo6cbeginE:
	.zero		1
	.type		_ZN39_INTERNAL_c4b99df6_4_k_cu_9ac37cec_37154cuda3std3__48in_placeE,@object
	.size		_ZN39_INTERNAL_c4b99df6_4_k_cu_9ac37cec_37154cuda3std3__48in_placeE,(_ZN39_INTERNAL_c4b99df6_4_k_cu_9ac37cec_37154cuda3std6ranges3__45__cpo9iter_moveE - _ZN39_INTERNAL_c4b99df6_4_k_cu_9ac37cec_37154cuda3std3__48in_placeE)
_ZN39_INTERNAL_c4b99df6_4_k_cu_9ac37cec_37154cuda3std3__48in_placeE:
	.zero		1
	.type		_ZN39_INTERNAL_c4b99df6_4_k_cu_9ac37cec_37154cuda3std6ranges3__45__cpo9iter_moveE,@object
	.size		_ZN39_INTERNAL_c4b99df6_4_k_cu_9ac37cec_37154cuda3std6ranges3__45__cpo9iter_moveE,(_ZN39_INTERNAL_c4b99df6_4_k_cu_9ac37cec_37154cuda3std3__45__cpo5beginE - _ZN39_INTERNAL_c4b99df6_4_k_cu_9ac37cec_37154cuda3std6ranges3__45__cpo9iter_moveE)
_ZN39_INTERNAL_c4b99df6_4_k_cu_9ac37cec_37154cuda3std6ranges3__45__cpo9iter_moveE:
	.zero		1
	.type		_ZN39_INTERNAL_c4b99df6_4_k_cu_9ac37cec_37154cuda3std3__45__cpo5beginE,@object
	.size		_ZN39_INTERNAL_c4b99df6_4_k_cu_9ac37cec_37154cuda3std3__45__cpo5beginE,(_ZN39_INTERNAL_c4b99df6_4_k_cu_9ac37cec_37154cuda3std3__441_GLOBAL__N__c4b99df6_4_k_cu_9ac37cec_37156ignoreE - _ZN39_INTERNAL_c4b99df6_4_k_cu_9ac37cec_37154cuda3std3__45__cpo5beginE)
_ZN39_INTERNAL_c4b99df6_4_k_cu_9ac37cec_37154cuda3std3__45__cpo5beginE:
	.zero		1
	.type		_ZN39_INTERNAL_c4b99df6_4_k_cu_9ac37cec_37154cuda3std3__441_GLOBAL__N__c4b99df6_4_k_cu_9ac37cec_37156ignoreE,@object
	.size		_ZN39_INTERNAL_c4b99df6_4_k_cu_9ac37cec_37154cuda3std3__441_GLOBAL__N__c4b99df6_4_k_cu_9ac37cec_37156ignoreE,(_ZN39_INTERNAL_c4b99df6_4_k_cu_9ac37cec_37154cute7productE - _ZN39_INTERNAL_c4b99df6_4_k_cu_9ac37cec_37154cuda3std3__441_GLOBAL__N__c4b99df6_4_k_cu_9ac37cec_37156ignoreE)
_ZN39_INTERNAL_c4b99df6_4_k_cu_9ac37cec_37154cuda3std3__441_GLOBAL__N__c4b99df6_4_k_cu_9ac37cec_37156ignoreE:
	.zero		1
	.type		_ZN39_INTERNAL_c4b99df6_4_k_cu_9ac37cec_37154cute7productE,@object
	.size		_ZN39_INTERNAL_c4b99df6_4_k_cu_9ac37cec_37154cute7productE,(_ZN39_INTERNAL_c4b99df6_4_k_cu_9ac37cec_37154cuda3std3__45__cpo3endE - _ZN39_INTERNAL_c4b99df6_4_k_cu_9ac37cec_37154cute7productE)
_ZN39_INTERNAL_c4b99df6_4_k_cu_9ac37cec_37154cute7productE:
	.zero		1
	.type		_ZN39_INTERNAL_c4b99df6_4_k_cu_9ac37cec_37154cuda3std3__45__cpo3endE,@object
	.size		_ZN39_INTERNAL_c4b99df6_4_k_cu_9ac37cec_37154cuda3std3__45__cpo3endE,(_ZN39_INTERNAL_c4b99df6_4_k_cu_9ac37cec_37154cuda3std3__419piecewise_constructE - _ZN39_INTERNAL_c4b99df6_4_k_cu_9ac37cec_37154cuda3std3__45__cpo3endE)
_ZN39_INTERNAL_c4b99df6_4_k_cu_9ac37cec_37154cuda3std3__45__cpo3endE:
	.zero		1
	.type		_ZN39_INTERNAL_c4b99df6_4_k_cu_9ac37cec_37154cuda3std3__419piecewise_constructE,@object
	.size		_ZN39_INTERNAL_c4b99df6_4_k_cu_9ac37cec_37154cuda3std3__419piecewise_constructE,(_ZN39_INTERNAL_c4b99df6_4_k_cu_9ac37cec_37154cuda3std3__45__cpo4cendE - _ZN39_INTERNAL_c4b99df6_4_k_cu_9ac37cec_37154cuda3std3__419piecewise_constructE)
_ZN39_INTERNAL_c4b99df6_4_k_cu_9ac37cec_37154cuda3std3__419piecewise_constructE:
	.zero		1
	.type		_ZN39_INTERNAL_c4b99df6_4_k_cu_9ac37cec_37154cuda3std3__45__cpo4cendE,@object
	.size		_ZN39_INTERNAL_c4b99df6_4_k_cu_9ac37cec_37154cuda3std3__45__cpo4cendE,(_ZN39_INTERNAL_c4b99df6_4_k_cu_9ac37cec_37154cuda3std6ranges3__45__cpo4swapE - _ZN39_INTERNAL_c4b99df6_4_k_cu_9ac37cec_37154cuda3std3__45__cpo4cendE)
_ZN39_INTERNAL_c4b99df6_4_k_cu_9ac37cec_37154cuda3std3__45__cpo4cendE:
	.zero		1
	.type		_ZN39_INTERNAL_c4b99df6_4_k_cu_9ac37cec_37154cuda3std6ranges3__45__cpo4swapE,@object
	.size		_ZN39_INTERNAL_c4b99df6_4_k_cu_9ac37cec_37154cuda3std6ranges3__45__cpo4swapE,(.L_10 - _ZN39_INTERNAL_c4b99df6_4_k_cu_9ac37cec_37154cuda3std6ranges3__45__cpo4swapE)
_ZN39_INTERNAL_c4b99df6_4_k_cu_9ac37cec_37154cuda3std6ranges3__45__cpo4swapE:
	.zero		1
.L_10:


//--------------------- .nv.constant0._ZN7cutlass13device_kernelINS_4gemm6kernel13GemmUniversalIN4cute5tupleIJiiiiEEENS1_10collective13CollectiveMmaINS1_35MainloopSm100TmaUmmaWarpSpecializedILi26ELi2ELi4ENS5_IJNS4_1CILi2EEENSA_ILi1EEESC_EEEEENS5_IJNSA_ILi128EEESF_NSA_ILi64EEEEEENS_12float_e4m3_tENS5_IJlSC_lEEESI_SJ_NS4_8TiledMMAINS4_8MMA_AtomIJNS4_10MMA_TraitsINS4_25SM100_MMA_F8F6F4_2x1SM_SSEJSI_SI_fSF_SF_NS4_17integral_constantINS4_4UMMA5MajorELSQ_0EEESR_NSO_INSP_7ScaleInELSS_0EEEST_EEEEEENS4_6LayoutINS5_IJSC_SC_SC_EEENS5_IJNSA_ILi0EEESY_SY_EEEEENS5_IJNS4_10UnderscoreES11_S11_EEEEENS4_18SM100_TMA_2SM_LOADENS4_14ComposedLayoutINS4_7SwizzleILi2ELi4ELi3EEENS4_18smem_ptr_flag_bitsILi8EEENSW_INS5_IJNSA_ILi8EEESG_EEENS5_IJSG_SC_EEEEEEEvNS4_8identityES14_S1E_vS1F_EENS_8epilogue10collective18CollectiveEpilogueINS1H_23Sm100TmaWarpSpecializedILi2ELi2ELi32ELb0ELb0EEEJNS5_IJSG_SF_SG_EEENS5_IJNSW_ISG_SC_EENSW_INS5_IJNSA_ILi32EEESB_EEENS5_IJSC_SG_EEEEEEEESI_SJ_SI_SJ_NS1H_6fusion15FusionCallbacksIS1L_NS1T_17LinearCombinationISI_fSI_fLNS_15FloatRoundStyleE2EEES1M_S1S_JEEENS4_5SM1004TMEM4LOAD26SM100_TMEM_LOAD_32dp32b32xENS4_13SM90_TMA_LOADENS15_INS16_ILi1ELi4ELi3EEES19_NSW_INS5_IJS1A_S1O_EEENS5_IJS1O_SC_EEEEEEENS4_39AutoVectorizingCopyWithAssumedAlignmentILi128EEENS4_14SM90_TMA_STOREES28_S2A_S2A_EEEvvEEEEvNT_6ParamsE --------------------------
	.section	.nv.constant0._ZN7cutlass13device_kernelINS_4gemm6kernel13GemmUniversalIN4cute5tupleIJiiiiEEENS1_10collective13CollectiveMmaINS1_35MainloopSm100TmaUmmaWarpSpecializedILi26ELi2ELi4ENS5_IJNS4_1CILi2EEENSA_ILi1EEESC_EEEEENS5_IJNSA_ILi128EEESF_NSA_ILi64EEEEEENS_12float_e4m3_tENS5_IJlSC_lEEESI_SJ_NS4_8TiledMMAINS4_8MMA_AtomIJNS4_10MMA_TraitsINS4_25SM100_MMA_F8F6F4_2x1SM_SSEJSI_SI_fSF_SF_NS4_17integral_constantINS4_4UMMA5MajorELSQ_0EEESR_NSO_INSP_7ScaleInELSS_0EEEST_EEEEEENS4_6LayoutINS5_IJSC_SC_SC_EEENS5_IJNSA_ILi0EEESY_SY_EEEEENS5_IJNS4_10UnderscoreES11_S11_EEEEENS4_18SM100_TMA_2SM_LOADENS4_14ComposedLayoutINS4_7SwizzleILi2ELi4ELi3EEENS4_18smem_ptr_flag_bitsILi8EEENSW_INS5_IJNSA_ILi8EEESG_EEENS5_IJSG_SC_EEEEEEEvNS4_8identityES14_S1E_vS1F_EENS_8epilogue10collective18CollectiveEpilogueINS1H_23Sm100TmaWarpSpecializedILi2ELi2ELi32ELb0ELb0EEEJNS5_IJSG_SF_SG_EEENS5_IJNSW_ISG_SC_EENSW_INS5_IJNSA_ILi32EEESB_EEENS5_IJSC_SG_EEEEEEEESI_SJ_SI_SJ_NS1H_6fusion15FusionCallbacksIS1L_NS1T_17LinearCombinationISI_fSI_fLNS_15FloatRoundStyleE2EEES1M_S1S_JEEENS4_5SM1004TMEM4LOAD26SM100_TMEM_LOAD_32dp32b32xENS4_13SM90_TMA_LOADENS15_INS16_ILi1ELi4ELi3EEES19_NSW_INS5_IJS1A_S1O_EEENS5_IJS1O_SC_EEEEEEENS4_39AutoVectorizingCopyWithAssumedAlignmentILi128EEENS4_14SM90_TMA_STOREES28_S2A_S2A_EEEvvEEEEvNT_6ParamsE,"a",@progbits
	.sectionflags	@""
	.align	4
.nv.constant0._ZN7cutlass13device_kernelINS_4gemm6kernel13GemmUniversalIN4cute5tupleIJiiiiEEENS1_10collective13CollectiveMmaINS1_35MainloopSm100TmaUmmaWarpSpecializedILi26ELi2ELi4ENS5_IJNS4_1CILi2EEENSA_ILi1EEESC_EEEEENS5_IJNSA_ILi128EEESF_NSA_ILi64EEEEEENS_12float_e4m3_tENS5_IJlSC_lEEESI_SJ_NS4_8TiledMMAINS4_8MMA_AtomIJNS4_10MMA_TraitsINS4_25SM100_MMA_F8F6F4_2x1SM_SSEJSI_SI_fSF_SF_NS4_17integral_constantINS4_4UMMA5MajorELSQ_0EEESR_NSO_INSP_7ScaleInELSS_0EEEST_EEEEEENS4_6LayoutINS5_IJSC_SC_SC_EEENS5_IJNSA_ILi0EEESY_SY_EEEEENS5_IJNS4_10UnderscoreES11_S11_EEEEENS4_18SM100_TMA_2SM_LOADENS4_14ComposedLayoutINS4_7SwizzleILi2ELi4ELi3EEENS4_18smem_ptr_flag_bitsILi8EEENSW_INS5_IJNSA_ILi8EEESG_EEENS5_IJSG_SC_EEEEEEEvNS4_8identityES14_S1E_vS1F_EENS_8epilogue10collective18CollectiveEpilogueINS1H_23Sm100TmaWarpSpecializedILi2ELi2ELi32ELb0ELb0EEEJNS5_IJSG_SF_SG_EEENS5_IJNSW_ISG_SC_EENSW_INS5_IJNSA_ILi32EEESB_EEENS5_IJSC_SG_EEEEEEEESI_SJ_SI_SJ_NS1H_6fusion15FusionCallbacksIS1L_NS1T_17LinearCombinationISI_fSI_fLNS_15FloatRoundStyleE2EEES1M_S1S_JEEENS4_5SM1004TMEM4LOAD26SM100_TMEM_LOAD_32dp32b32xENS4_13SM90_TMA_LOADENS15_INS16_ILi1ELi4ELi3EEES19_NSW_INS5_IJS1A_S1O_EEENS5_IJS1O_SC_EEEEEEENS4_39AutoVectorizingCopyWithAssumedAlignmentILi128EEENS4_14SM90_TMA_STOREES28_S2A_S2A_EEEvvEEEEvNT_6ParamsE:
	.zero		2944


//--------------------- SYMBOLS --------------------------

	.type		.nv.reservedSmem.offset0,@object
	.size		.nv.reservedSmem.offset0,0x4
	.type		.nv.reservedSmem.cap,@object
	.size		.nv.reservedSmem.cap,0x4
	.type		__assertfail,@function
